	.target	sm_90a

	.elftype	@"ET_EXEC"


//--------------------- .note.nv.tkinfo           --------------------------
	.section	.note.nv.tkinfo,"",@"SHT_NOTE"
	.sectionflags	@"SHF_NOTE_NV_TKINFO"
	.tkinfo
        /*0018*/ 	.word	0x00000002
        /*0030*/ 	.string	""
        /*0030*/ 	.string	"ptxas"
        /*0030*/ 	.string	"Cuda compilation tools, release 13.0, V13.0.88"
        /*0030*/ 	.string	"Build cuda_13.0.r13.0/compiler.36424714_0"
        /*0030*/ 	.string	"-arch sm_90a -m 64 "



//--------------------- .note.nv.cuinfo           --------------------------
	.section	.note.nv.cuinfo,"",@"SHT_NOTE"
	.sectionflags	@"SHF_NOTE_NV_CUINFO"
        /*0018*/ 	.short	0x0002
        /*001a*/ 	.short	0x005a
        /*001c*/ 	.short	0x0082
	.zero		2


//--------------------- .nv.info                  --------------------------
	.section	.nv.info,"",@"SHT_CUDA_INFO"
	.align	4


	//----- nvinfo : EIATTR_REGCOUNT
	.align		4
        /*0000*/ 	.byte	0x04, 0x2f
        /*0002*/ 	.short	(.L_15 - .L_14)
	.align		4
.L_14:
        /*0004*/ 	.word	index@(_ZN7cutlass13device_kernelINS_4gemm6kernel13GemmUniversalIN4cute5tupleIJiiiiEEENS1_10collective13CollectiveMmaINS1_34MainloopSm90TmaGmmaWarpSpecializedILi3ENS5_IJNS4_1CILi1EEESB_SB_EEENS1_35KernelTmaWarpSpecializedCooperativeEEENS5_IJNSA_ILi128EEENSA_ILi256EEENSA_ILi64EEEEEEaNS5_IJlSB_lEEEaSJ_NS4_8TiledMMAINS4_8MMA_AtomIJNS4_4SM904GMMA27MMA_64x256x32_S32S8S8_SS_TNEEEENS4_6LayoutINS5_IJNSA_ILi2EEESB_SB_EEENS5_IJSB_NSA_ILi0EEEST_EEEEENS5_IJNS4_10UnderscoreESW_SW_EEEEENS4_13SM90_TMA_LOADENS4_14ComposedLayoutINS4_7SwizzleILi2ELi4ELi3EEENS4_18smem_ptr_flag_bitsILi8EEENSQ_INS5_IJNSA_ILi8EEESH_EEENS5_IJSH_SB_EEEEEEEvNS4_8identityESZ_S19_vS1A_EENS_8epilogue10collective6detail29Sm90TmaWarpSpecializedAdapterINS1D_15DefaultEpilogueIaSJ_SJ_NS1C_6thread17LinearCombinationIaLi1EiiLNS1H_9ScaleType4KindE0ELNS_15FloatRoundStyleE2EaEENS1_15EpilogueDefaultEEEEEvvEEEEvNT_6ParamsE)
        /*0008*/ 	.word	0x000000a8


	//----- nvinfo : EIATTR_FRAME_SIZE
	.align		4
.L_15:
        /*000c*/ 	.byte	0x04, 0x11
        /*000e*/ 	.short	(.L_17 - .L_16)
	.align		4
.L_16:
        /*0010*/ 	.word	index@(_ZN7cutlass13device_kernelINS_4gemm6kernel13GemmUniversalIN4cute5tupleIJiiiiEEENS1_10collective13CollectiveMmaINS1_34MainloopSm90TmaGmmaWarpSpecializedILi3ENS5_IJNS4_1CILi1EEESB_SB_EEENS1_35KernelTmaWarpSpecializedCooperativeEEENS5_IJNSA_ILi128EEENSA_ILi256EEENSA_ILi64EEEEEEaNS5_IJlSB_lEEEaSJ_NS4_8TiledMMAINS4_8MMA_AtomIJNS4_4SM904GMMA27MMA_64x256x32_S32S8S8_SS_TNEEEENS4_6LayoutINS5_IJNSA_ILi2EEESB_SB_EEENS5_IJSB_NSA_ILi0EEEST_EEEEENS5_IJNS4_10UnderscoreESW_SW_EEEEENS4_13SM90_TMA_LOADENS4_14ComposedLayoutINS4_7SwizzleILi2ELi4ELi3EEENS4_18smem_ptr_flag_bitsILi8EEENSQ_INS5_IJNSA_ILi8EEESH_EEENS5_IJSH_SB_EEEEEEEvNS4_8identityESZ_S19_vS1A_EENS_8epilogue10collective6detail29Sm90TmaWarpSpecializedAdapterINS1D_15DefaultEpilogueIaSJ_SJ_NS1C_6thread17LinearCombinationIaLi1EiiLNS1H_9ScaleType4KindE0ELNS_15FloatRoundStyleE2EaEENS1_15EpilogueDefaultEEEEEvvEEEEvNT_6ParamsE)
        /*0014*/ 	.word	0x00000000


	//----- nvinfo : EIATTR_MIN_STACK_SIZE
	.align		4
.L_17:
        /*0018*/ 	.byte	0x04, 0x12
        /*001a*/ 	.short	(.L_19 - .L_18)
	.align		4
.L_18:
        /*001c*/ 	.word	index@(_ZN7cutlass13device_kernelINS_4gemm6kernel13GemmUniversalIN4cute5tupleIJiiiiEEENS1_10collective13CollectiveMmaINS1_34MainloopSm90TmaGmmaWarpSpecializedILi3ENS5_IJNS4_1CILi1EEESB_SB_EEENS1_35KernelTmaWarpSpecializedCooperativeEEENS5_IJNSA_ILi128EEENSA_ILi256EEENSA_ILi64EEEEEEaNS5_IJlSB_lEEEaSJ_NS4_8TiledMMAINS4_8MMA_AtomIJNS4_4SM904GMMA27MMA_64x256x32_S32S8S8_SS_TNEEEENS4_6LayoutINS5_IJNSA_ILi2EEESB_SB_EEENS5_IJSB_NSA_ILi0EEEST_EEEEENS5_IJNS4_10UnderscoreESW_SW_EEEEENS4_13SM90_TMA_LOADENS4_14ComposedLayoutINS4_7SwizzleILi2ELi4ELi3EEENS4_18smem_ptr_flag_bitsILi8EEENSQ_INS5_IJNSA_ILi8EEESH_EEENS5_IJSH_SB_EEEEEEEvNS4_8identityESZ_S19_vS1A_EENS_8epilogue10collective6detail29Sm90TmaWarpSpecializedAdapterINS1D_15DefaultEpilogueIaSJ_SJ_NS1C_6thread17LinearCombinationIaLi1EiiLNS1H_9ScaleType4KindE0ELNS_15FloatRoundStyleE2EaEENS1_15EpilogueDefaultEEEEEvvEEEEvNT_6ParamsE)
        /*0020*/ 	.word	0x00000000
.L_19:


//--------------------- .nv.compat                --------------------------
	.section	.nv.compat,"",@"SHT_CUDA_COMPAT_INFO"
	.align	4
        /*0000*/ 	.byte	0x02, 0x09, 0x01, 0x00, 0x02, 0x02, 0x04, 0x00, 0x02, 0x05, 0x05, 0x00, 0x03, 0x07, 0x01, 0x01
        /*0010*/ 	.byte	0x02, 0x03, 0x01, 0x00, 0x02, 0x06, 0x01, 0x00, 0x04, 0x0b, 0x08, 0x00, 0x00, 0x00, 0x00, 0x00
        /*0020*/ 	.byte	0x00, 0x00, 0x00, 0x00


//--------------------- .nv.info._ZN7cutlass13device_kernelINS_4gemm6kernel13GemmUniversalIN4cute5tupleIJiiiiEEENS1_10collective13CollectiveMmaINS1_34MainloopSm90TmaGmmaWarpSpecializedILi3ENS5_IJNS4_1CILi1EEESB_SB_EEENS1_35KernelTmaWarpSpecializedCooperativeEEENS5_IJNSA_ILi128EEENSA_ILi256EEENSA_ILi64EEEEEEaNS5_IJlSB_lEEEaSJ_NS4_8TiledMMAINS4_8MMA_AtomIJNS4_4SM904GMMA27MMA_64x256x32_S32S8S8_SS_TNEEEENS4_6LayoutINS5_IJNSA_ILi2EEESB_SB_EEENS5_IJSB_NSA_ILi0EEEST_EEEEENS5_IJNS4_10UnderscoreESW_SW_EEEEENS4_13SM90_TMA_LOADENS4_14ComposedLayoutINS4_7SwizzleILi2ELi4ELi3EEENS4_18smem_ptr_flag_bitsILi8EEENSQ_INS5_IJNSA_ILi8EEESH_EEENS5_IJSH_SB_EEEEEEEvNS4_8identityESZ_S19_vS1A_EENS_8epilogue10collective6detail29Sm90TmaWarpSpecializedAdapterINS1D_15DefaultEpilogueIaSJ_SJ_NS1C_6thread17LinearCombinationIaLi1EiiLNS1H_9ScaleType4KindE0ELNS_15FloatRoundStyleE2EaEENS1_15EpilogueDefaultEEEEEvvEEEEvNT_6ParamsE --------------------------
	.section	.nv.info._ZN7cutlass13device_kernelINS_4gemm6kernel13GemmUniversalIN4cute5tupleIJiiiiEEENS1_10collective13CollectiveMmaINS1_34MainloopSm90TmaGmmaWarpSpecializedILi3ENS5_IJNS4_1CILi1EEESB_SB_EEENS1_35KernelTmaWarpSpecializedCooperativeEEENS5_IJNSA_ILi128EEENSA_ILi256EEENSA_ILi64EEEEEEaNS5_IJlSB_lEEEaSJ_NS4_8TiledMMAINS4_8MMA_AtomIJNS4_4SM904GMMA27MMA_64x256x32_S32S8S8_SS_TNEEEENS4_6LayoutINS5_IJNSA_ILi2EEESB_SB_EEENS5_IJSB_NSA_ILi0EEEST_EEEEENS5_IJNS4_10UnderscoreESW_SW_EEEEENS4_13SM90_TMA_LOADENS4_14ComposedLayoutINS4_7SwizzleILi2ELi4ELi3EEENS4_18smem_ptr_flag_bitsILi8EEENSQ_INS5_IJNSA_ILi8EEESH_EEENS5_IJSH_SB_EEEEEEEvNS4_8identityESZ_S19_vS1A_EENS_8epilogue10collective6detail29Sm90TmaWarpSpecializedAdapterINS1D_15DefaultEpilogueIaSJ_SJ_NS1C_6thread17LinearCombinationIaLi1EiiLNS1H_9ScaleType4KindE0ELNS_15FloatRoundStyleE2EaEENS1_15EpilogueDefaultEEEEEvvEEEEvNT_6ParamsE,"",@"SHT_CUDA_INFO"
	.sectionflags	@""
	.align	4


	//----- nvinfo : EIATTR_CUDA_API_VERSION
	.align		4
        /*0000*/ 	.byte	0x04, 0x37
        /*0002*/ 	.short	(.L_21 - .L_20)
.L_20:
        /*0004*/ 	.word	0x00000082


	//----- nvinfo : EIATTR_KPARAM_INFO
	.align		4
.L_21:
        /*0008*/ 	.byte	0x04, 0x17
        /*000a*/ 	.short	(.L_23 - .L_22)
.L_22:
        /*000c*/ 	.word	0x00000000
        /*0010*/ 	.short	0x0000
        /*0012*/ 	.short	0x0070
        /*0014*/ 	.byte	0x00, 0xf0, 0x01, 0x10


	//----- nvinfo : EIATTR_SPARSE_MMA_MASK
	.align		4
.L_23:
        /*0018*/ 	.byte	0x03, 0x50
        /*001a*/ 	.short	0x0000


	//----- nvinfo : EIATTR_MAXREG_COUNT
	.align		4
        /*001c*/ 	.byte	0x03, 0x1b
        /*001e*/ 	.short	0x00a8


	//----- nvinfo : EIATTR_NUM_BARRIERS
	.align		4
        /*0020*/ 	.byte	0x02, 0x4c
        /*0022*/ 	.byte	0x01
	.zero		1


	//----- nvinfo : EIATTR_EXTERNS
	.align		4
        /*0024*/ 	.byte	0x04, 0x0f
        /*0026*/ 	.short	(.L_25 - .L_24)


	//   ....[0]....
	.align		4
.L_24:
        /*0028*/ 	.word	index@(__assertfail)


	//----- nvinfo : EIATTR_MERCURY_ISA_VERSION
	.align		4
.L_25:
        /*002c*/ 	.byte	0x03, 0x5f
        /*002e*/ 	.short	0x0101


	//----- nvinfo : EIATTR_INT_WARP_WIDE_INSTR_OFFSETS
	.align		4
        /*0030*/ 	.byte	0x04, 0x31
        /*0032*/ 	.short	(.L_27 - .L_26)


	//   ....[0]....
.L_26:
        /*0034*/ 	.word	0x00000390


	//   ....[1]....
        /*0038*/ 	.word	0x000003c0


	//   ....[2]....
        /*003c*/ 	.word	0x000004a0


	//----- nvinfo : EIATTR_COOP_GROUP_MASK_REGIDS
	.align		4
.L_27:
        /*0040*/ 	.byte	0x04, 0x29
        /*0042*/ 	.short	(.L_29 - .L_28)


	//   ....[0]....
.L_28:
        /*0044*/ 	.word	0xffffffff


	//   ....[1]....
        /*0048*/ 	.word	0xffffffff


	//   ....[2]....
        /*004c*/ 	.word	0xffffffff


	//   ....[3]....
        /*0050*/ 	.word	0xffffffff


	//   ....[4]....
        /*0054*/ 	.word	0xffffffff


	//----- nvinfo : EIATTR_COOP_GROUP_INSTR_OFFSETS
	.align		4
.L_29:
        /*0058*/ 	.byte	0x04, 0x28
        /*005a*/ 	.short	(.L_31 - .L_30)


	//   ....[0]....
.L_30:
        /*005c*/ 	.word	0x00000060


	//   ....[1]....
        /*0060*/ 	.word	0x00000070


	//   ....[2]....
        /*0064*/ 	.word	0x00000130


	//   ....[3]....
        /*0068*/ 	.word	0x000002a0


	//   ....[4]....
        /*006c*/ 	.word	0x00000f50


	//----- nvinfo : EIATTR_REG_RECONFIG
	.align		4
.L_31:
        /*0070*/ 	.byte	0x01, 0x54
	.zero		2


	//----- nvinfo : EIATTR_SYSCALL_OFFSETS
	.align		4
        /*0074*/ 	.byte	0x04, 0x46
        /*0076*/ 	.short	(.L_33 - .L_32)


	//   ....[0]....
.L_32:
        /*0078*/ 	.word	0x00001110


	//----- nvinfo : EIATTR_MBARRIER_INSTR_OFFSETS
	.align		4
.L_33:
        /*007c*/ 	.byte	0x04, 0x39
        /*007e*/ 	.short	(.L_35 - .L_34)


	//   ....[0]....
.L_34:
        /*0080*/ 	.word	0x00000230
        /*0084*/ 	.word	0x000000ff
        /*0088*/ 	.word	0x00000000
        /*008c*/ 	.short	0x0100
        /*008e*/ 	.byte	0x08
	.zero		1


	//   ....[1]....
        /*0090*/ 	.word	0x00000240
        /*0094*/ 	.word	0x000000ff
        /*0098*/ 	.word	0x00000018
        /*009c*/ 	.short	0x0100
        /*009e*/ 	.byte	0x08
	.zero		1


	//   ....[2]....
        /*00a0*/ 	.word	0x00000250
        /*00a4*/ 	.word	0x000000ff
        /*00a8*/ 	.word	0x00000008
        /*00ac*/ 	.short	0x0100
        /*00ae*/ 	.byte	0x08
	.zero		1


	//   ....[3]....
        /*00b0*/ 	.word	0x00000260
        /*00b4*/ 	.word	0x000000ff
        /*00b8*/ 	.word	0x00000020
        /*00bc*/ 	.short	0x0100
        /*00be*/ 	.byte	0x08
	.zero		1


	//   ....[4]....
        /*00c0*/ 	.word	0x00000270
        /*00c4*/ 	.word	0x000000ff
        /*00c8*/ 	.word	0x00000010
        /*00cc*/ 	.short	0x0100
        /*00ce*/ 	.byte	0x08
	.zero		1


	//   ....[5]....
        /*00d0*/ 	.word	0x00000280
        /*00d4*/ 	.word	0x000000ff
        /*00d8*/ 	.word	0x00000028
        /*00dc*/ 	.short	0x0100
        /*00de*/ 	.byte	0x08
	.zero		1


	//   ....[6]....
        /*00e0*/ 	.word	0x00000510
        /*00e4*/ 	.word	0x000000ff
        /*00e8*/ 	.word	0x00000040
        /*00ec*/ 	.short	0x0100
        /*00ee*/ 	.byte	0x06
	.zero		1


	//   ....[7]....
        /*00f0*/ 	.word	0x00000570
        /*00f4*/ 	.word	0x000000ff
        /*00f8*/ 	.word	0x00000048
        /*00fc*/ 	.short	0x0100
        /*00fe*/ 	.byte	0x06
	.zero		1


	//   ....[8]....
        /*0100*/ 	.word	0x000011e0
        /*0104*/ 	.word	0x00000003
        /*0108*/ 	.word	0x00000000
        /*010c*/ 	.short	0x010a
        /*010e*/ 	.byte	0x3f
	.zero		1


	//   ....[9]....
        /*0110*/ 	.word	0x00001220
        /*0114*/ 	.word	0x00000003
        /*0118*/ 	.word	0x00000000
        /*011c*/ 	.short	0x010a
        /*011e*/ 	.byte	0x3f
	.zero		1


	//   ....[10]....
        /*0120*/ 	.word	0x000014f0
        /*0124*/ 	.word	0x00000005
        /*0128*/ 	.word	0x00000000
        /*012c*/ 	.short	0x010a
        /*012e*/ 	.byte	0x3f
	.zero		1


	//   ....[11]....
        /*0130*/ 	.word	0x00001530
        /*0134*/ 	.word	0x00000005
        /*0138*/ 	.word	0x00000000
        /*013c*/ 	.short	0x010a
        /*013e*/ 	.byte	0x3f
	.zero		1


	//   ....[12]....
        /*0140*/ 	.word	0x00001690
        /*0144*/ 	.word	0x00000004
        /*0148*/ 	.word	0x00000000
        /*014c*/ 	.short	0x0101
        /*014e*/ 	.byte	0x3f
	.zero		1


	//   ....[13]....
        /*0150*/ 	.word	0x00001870
        /*0154*/ 	.word	0x00000000
        /*0158*/ 	.word	0x00000000
        /*015c*/ 	.short	0x0101
        /*015e*/ 	.byte	0x3f
	.zero		1


	//   ....[14]....
        /*0160*/ 	.word	0x00008e00
        /*0164*/ 	.word	0x0000000e
        /*0168*/ 	.word	0x00000018
        /*016c*/ 	.short	0x010a
        /*016e*/ 	.byte	0x3f
	.zero		1


	//   ....[15]....
        /*0170*/ 	.word	0x00009180
        /*0174*/ 	.word	0x00000006
        /*0178*/ 	.word	0x00000048
        /*017c*/ 	.short	0x0101
        /*017e*/ 	.byte	0x3f
	.zero		1


	//   ....[16]....
        /*0180*/ 	.word	0x000098b0
        /*0184*/ 	.word	0x00000007
        /*0188*/ 	.word	0x00000000
        /*018c*/ 	.short	0x010a
        /*018e*/ 	.byte	0x3f
	.zero		1


	//   ....[17]....
        /*0190*/ 	.word	0x00009930
        /*0194*/ 	.word	0x00000009
        /*0198*/ 	.word	0x00000000
        /*019c*/ 	.short	0x010a
        /*019e*/ 	.byte	0x3f
	.zero		1


	//   ....[18]....
        /*01a0*/ 	.word	0x000099c0
        /*01a4*/ 	.word	0x00000003
        /*01a8*/ 	.word	0x00000000
        /*01ac*/ 	.short	0x010a
        /*01ae*/ 	.byte	0x3f
	.zero		1


	//   ....[19]....
        /*01b0*/ 	.word	0x00009a20
        /*01b4*/ 	.word	0x00000003
        /*01b8*/ 	.word	0x00000000
        /*01bc*/ 	.short	0x010a
        /*01be*/ 	.byte	0x3f
	.zero		1


	//   ....[20]....
        /*01c0*/ 	.word	0x00009a70
        /*01c4*/ 	.word	0x00000005
        /*01c8*/ 	.word	0x00000000
        /*01cc*/ 	.short	0x010a
        /*01ce*/ 	.byte	0x3f
	.zero		1


	//   ....[21]....
        /*01d0*/ 	.word	0x00009b40
        /*01d4*/ 	.word	0x0000000e
        /*01d8*/ 	.word	0x00000018
        /*01dc*/ 	.short	0x010a
        /*01de*/ 	.byte	0x3f
	.zero		1


	//   ....[22]....
        /*01e0*/ 	.word	0x00009c10
        /*01e4*/ 	.word	0x00000007
        /*01e8*/ 	.word	0x00000000
        /*01ec*/ 	.short	0x010a
        /*01ee*/ 	.byte	0x3f
	.zero		1


	//   ....[23]....
        /*01f0*/ 	.word	0x00009c60
        /*01f4*/ 	.word	0x00000009
        /*01f8*/ 	.word	0x00000000
        /*01fc*/ 	.short	0x010a
        /*01fe*/ 	.byte	0x3f
	.zero		1


	//----- nvinfo : EIATTR_NUM_MBARRIERS
	.align		4
.L_35:
        /*0200*/ 	.byte	0x03, 0x38
        /*0202*/ 	.short	0x0008


	//----- nvinfo : EIATTR_EXIT_INSTR_OFFSETS
	.align		4
        /*0204*/ 	.byte	0x04, 0x1c
        /*0206*/ 	.short	(.L_37 - .L_36)


	//   ....[0]....
.L_36:
        /*0208*/ 	.word	0x000005c0


	//   ....[1]....
        /*020c*/ 	.word	0x00000e90


	//   ....[2]....
        /*0210*/ 	.word	0x00008470


	//   ....[3]....
        /*0214*/ 	.word	0x00008aa0


	//   ....[4]....
        /*0218*/ 	.word	0x00009a10


	//----- nvinfo : EIATTR_MAX_THREADS
	.align		4
.L_37:
        /*021c*/ 	.byte	0x04, 0x05
        /*021e*/ 	.short	(.L_39 - .L_38)
.L_38:
        /*0220*/ 	.word	0x00000180
        /*0224*/ 	.word	0x00000001
        /*0228*/ 	.word	0x00000001


	//----- nvinfo : EIATTR_CRS_STACK_SIZE
	.align		4
.L_39:
        /*022c*/ 	.byte	0x04, 0x1e
        /*022e*/ 	.short	(.L_41 - .L_40)
.L_40:
        /*0230*/ 	.word	0x00000000


	//----- nvinfo : EIATTR_CBANK_PARAM_SIZE
	.align		4
.L_41:
        /*0234*/ 	.byte	0x03, 0x19
        /*0236*/ 	.short	0x0470


	//----- nvinfo : EIATTR_PARAM_CBANK
	.align		4
        /*0238*/ 	.byte	0x04, 0x0a
        /*023a*/ 	.short	(.L_43 - .L_42)
	.align		4
.L_42:
        /*023c*/ 	.word	index@(.nv.constant0._ZN7cutlass13device_kernelINS_4gemm6kernel13GemmUniversalIN4cute5tupleIJiiiiEEENS1_10collective13CollectiveMmaINS1_34MainloopSm90TmaGmmaWarpSpecializedILi3ENS5_IJNS4_1CILi1EEESB_SB_EEENS1_35KernelTmaWarpSpecializedCooperativeEEENS5_IJNSA_ILi128EEENSA_ILi256EEENSA_ILi64EEEEEEaNS5_IJlSB_lEEEaSJ_NS4_8TiledMMAINS4_8MMA_AtomIJNS4_4SM904GMMA27MMA_64x256x32_S32S8S8_SS_TNEEEENS4_6LayoutINS5_IJNSA_ILi2EEESB_SB_EEENS5_IJSB_NSA_ILi0EEEST_EEEEENS5_IJNS4_10UnderscoreESW_SW_EEEEENS4_13SM90_TMA_LOADENS4_14ComposedLayoutINS4_7SwizzleILi2ELi4ELi3EEENS4_18smem_ptr_flag_bitsILi8EEENSQ_INS5_IJNSA_ILi8EEESH_EEENS5_IJSH_SB_EEEEEEEvNS4_8identityESZ_S19_vS1A_EENS_8epilogue10collective6detail29Sm90TmaWarpSpecializedAdapterINS1D_15DefaultEpilogueIaSJ_SJ_NS1C_6thread17LinearCombinationIaLi1EiiLNS1H_9ScaleType4KindE0ELNS_15FloatRoundStyleE2EaEENS1_15EpilogueDefaultEEEEEvvEEEEvNT_6ParamsE)
        /*0240*/ 	.short	0x0210
        /*0242*/ 	.short	0x0470


	//----- nvinfo : EIATTR_SW_WAR
	.align		4
.L_43:
        /*0244*/ 	.byte	0x04, 0x36
        /*0246*/ 	.short	(.L_45 - .L_44)
.L_44:
        /*0248*/ 	.word	0x00000008
.L_45:


//--------------------- .nv.callgraph             --------------------------
	.section	.nv.callgraph,"",@"SHT_CUDA_CALLGRAPH"
	.align	4
	.sectionentsize	8
	.align		4
        /*0000*/ 	.word	0x00000000
	.align		4
        /*0004*/ 	.word	0xffffffff
	.align		4
        /*0008*/ 	.word	index@(_ZN7cutlass13device_kernelINS_4gemm6kernel13GemmUniversalIN4cute5tupleIJiiiiEEENS1_10collective13CollectiveMmaINS1_34MainloopSm90TmaGmmaWarpSpecializedILi3ENS5_IJNS4_1CILi1EEESB_SB_EEENS1_35KernelTmaWarpSpecializedCooperativeEEENS5_IJNSA_ILi128EEENSA_ILi256EEENSA_ILi64EEEEEEaNS5_IJlSB_lEEEaSJ_NS4_8TiledMMAINS4_8MMA_AtomIJNS4_4SM904GMMA27MMA_64x256x32_S32S8S8_SS_TNEEEENS4_6LayoutINS5_IJNSA_ILi2EEESB_SB_EEENS5_IJSB_NSA_ILi0EEEST_EEEEENS5_IJNS4_10UnderscoreESW_SW_EEEEENS4_13SM90_TMA_LOADENS4_14ComposedLayoutINS4_7SwizzleILi2ELi4ELi3EEENS4_18smem_ptr_flag_bitsILi8EEENSQ_INS5_IJNSA_ILi8EEESH_EEENS5_IJSH_SB_EEEEEEEvNS4_8identityESZ_S19_vS1A_EENS_8epilogue10collective6detail29Sm90TmaWarpSpecializedAdapterINS1D_15DefaultEpilogueIaSJ_SJ_NS1C_6thread17LinearCombinationIaLi1EiiLNS1H_9ScaleType4KindE0ELNS_15FloatRoundStyleE2EaEENS1_15EpilogueDefaultEEEEEvvEEEEvNT_6ParamsE)
	.align		4
        /*000c*/ 	.word	index@(__assertfail)
	.align		4
        /*0010*/ 	.word	0x00000000
	.align		4
        /*0014*/ 	.word	0xfffffffe
	.align		4
        /*0018*/ 	.word	0x00000000
	.align		4
        /*001c*/ 	.word	0xfffffffd
	.align		4
        /*0020*/ 	.word	0x00000000
	.align		4
        /*0024*/ 	.word	0xfffffffc


//--------------------- .nv.constant4             --------------------------
	.section	.nv.constant4,"a",@progbits
	.align	8
	.align		8
.nv.constant4:
        /*0000*/ 	.dword	__assertfail
	.align		8
        /*0008*/ 	.dword	__unnamed_1
	.align		8
        /*0010*/ 	.dword	_ZN39_INTERNAL_feebd183_4_k_cu_ad5706c8_45384cuda3std3__45__cpo5beginE
	.align		8
        /*0018*/ 	.dword	_ZN39_INTERNAL_feebd183_4_k_cu_ad5706c8_45384cuda3std3__45__cpo3endE
	.align		8
        /*0020*/ 	.dword	_ZN39_INTERNAL_feebd183_4_k_cu_ad5706c8_45384cuda3std3__45__cpo6cbeginE
	.align		8
        /*0028*/ 	.dword	_ZN39_INTERNAL_feebd183_4_k_cu_ad5706c8_45384cuda3std3__45__cpo4cendE
	.align		8
        /*0030*/ 	.dword	_ZN39_INTERNAL_feebd183_4_k_cu_ad5706c8_45384cuda3std3__441_GLOBAL__N__feebd183_4_k_cu_ad5706c8_45386ignoreE
	.align		8
        /*0038*/ 	.dword	_ZN39_INTERNAL_feebd183_4_k_cu_ad5706c8_45384cuda3std3__419piecewise_constructE
	.align		8
        /*0040*/ 	.dword	_ZN39_INTERNAL_feebd183_4_k_cu_ad5706c8_45384cuda3std3__48in_placeE
	.align		8
        /*0048*/ 	.dword	_ZN39_INTERNAL_feebd183_4_k_cu_ad5706c8_45384cuda3std6ranges3__45__cpo4swapE
	.align		8
        /*0050*/ 	.dword	_ZN39_INTERNAL_feebd183_4_k_cu_ad5706c8_45384cuda3std6ranges3__45__cpo9iter_moveE
	.align		8
        /*0058*/ 	.dword	_ZN39_INTERNAL_feebd183_4_k_cu_ad5706c8_45384cute7productE
	.align		8
        /*0060*/ 	.dword	_ZN39_INTERNAL_feebd183_4_k_cu_ad5706c8_45384cute1_E
	.align		8
        /*0068*/ 	.dword	$str$22
	.align		8
        /*0070*/ 	.dword	$str$23


//--------------------- .text._ZN7cutlass13device_kernelINS_4gemm6kernel13GemmUniversalIN4cute5tupleIJiiiiEEENS1_10collective13CollectiveMmaINS1_34MainloopSm90TmaGmmaWarpSpecializedILi3ENS5_IJNS4_1CILi1EEESB_SB_EEENS1_35KernelTmaWarpSpecializedCooperativeEEENS5_IJNSA_ILi128EEENSA_ILi256EEENSA_ILi64EEEEEEaNS5_IJlSB_lEEEaSJ_NS4_8TiledMMAINS4_8MMA_AtomIJNS4_4SM904GMMA27MMA_64x256x32_S32S8S8_SS_TNEEEENS4_6LayoutINS5_IJNSA_ILi2EEESB_SB_EEENS5_IJSB_NSA_ILi0EEEST_EEEEENS5_IJNS4_10UnderscoreESW_SW_EEEEENS4_13SM90_TMA_LOADENS4_14ComposedLayoutINS4_7SwizzleILi2ELi4ELi3EEENS4_18smem_ptr_flag_bitsILi8EEENSQ_INS5_IJNSA_ILi8EEESH_EEENS5_IJSH_SB_EEEEEEEvNS4_8identityESZ_S19_vS1A_EENS_8epilogue10collective6detail29Sm90TmaWarpSpecializedAdapterINS1D_15DefaultEpilogueIaSJ_SJ_NS1C_6thread17LinearCombinationIaLi1EiiLNS1H_9ScaleType4KindE0ELNS_15FloatRoundStyleE2EaEENS1_15EpilogueDefaultEEEEEvvEEEEvNT_6ParamsE --------------------------
	.section	.text._ZN7cutlass13device_kernelINS_4gemm6kernel13GemmUniversalIN4cute5tupleIJiiiiEEENS1_10collective13CollectiveMmaINS1_34MainloopSm90TmaGmmaWarpSpecializedILi3ENS5_IJNS4_1CILi1EEESB_SB_EEENS1_35KernelTmaWarpSpecializedCooperativeEEENS5_IJNSA_ILi128EEENSA_ILi256EEENSA_ILi64EEEEEEaNS5_IJlSB_lEEEaSJ_NS4_8TiledMMAINS4_8MMA_AtomIJNS4_4SM904GMMA27MMA_64x256x32_S32S8S8_SS_TNEEEENS4_6LayoutINS5_IJNSA_ILi2EEESB_SB_EEENS5_IJSB_NSA_ILi0EEEST_EEEEENS5_IJNS4_10UnderscoreESW_SW_EEEEENS4_13SM90_TMA_LOADENS4_14ComposedLayoutINS4_7SwizzleILi2ELi4ELi3EEENS4_18smem_ptr_flag_bitsILi8EEENSQ_INS5_IJNSA_ILi8EEESH_EEENS5_IJSH_SB_EEEEEEEvNS4_8identityESZ_S19_vS1A_EENS_8epilogue10collective6detail29Sm90TmaWarpSpecializedAdapterINS1D_15DefaultEpilogueIaSJ_SJ_NS1C_6thread17LinearCombinationIaLi1EiiLNS1H_9ScaleType4KindE0ELNS_15FloatRoundStyleE2EaEENS1_15EpilogueDefaultEEEEEvvEEEEvNT_6ParamsE,"ax",@progbits
	.align	128
.text._ZN7cutlass13device_kernelINS_4gemm6kernel13GemmUniversalIN4cute5tupleIJiiiiEEENS1_10collective13CollectiveMmaINS1_34MainloopSm90TmaGmmaWarpSpecializedILi3ENS5_IJNS4_1CILi1EEESB_SB_EEENS1_35KernelTmaWarpSpecializedCooperativeEEENS5_IJNSA_ILi128EEENSA_ILi256EEENSA_ILi64EEEEEEaNS5_IJlSB_lEEEaSJ_NS4_8TiledMMAINS4_8MMA_AtomIJNS4_4SM904GMMA27MMA_64x256x32_S32S8S8_SS_TNEEEENS4_6LayoutINS5_IJNSA_ILi2EEESB_SB_EEENS5_IJSB_NSA_ILi0EEEST_EEEEENS5_IJNS4_10UnderscoreESW_SW_EEEEENS4_13SM90_TMA_LOADENS4_14ComposedLayoutINS4_7SwizzleILi2ELi4ELi3EEENS4_18smem_ptr_flag_bitsILi8EEENSQ_INS5_IJNSA_ILi8EEESH_EEENS5_IJSH_SB_EEEEEEEvNS4_8identityESZ_S19_vS1A_EENS_8epilogue10collective6detail29Sm90TmaWarpSpecializedAdapterINS1D_15DefaultEpilogueIaSJ_SJ_NS1C_6thread17LinearCombinationIaLi1EiiLNS1H_9ScaleType4KindE0ELNS_15FloatRoundStyleE2EaEENS1_15EpilogueDefaultEEEEEvvEEEEvNT_6ParamsE:
        .type           _ZN7cutlass13device_kernelINS_4gemm6kernel13GemmUniversalIN4cute5tupleIJiiiiEEENS1_10collective13CollectiveMmaINS1_34MainloopSm90TmaGmmaWarpSpecializedILi3ENS5_IJNS4_1CILi1EEESB_SB_EEENS1_35KernelTmaWarpSpecializedCooperativeEEENS5_IJNSA_ILi128EEENSA_ILi256EEENSA_ILi64EEEEEEaNS5_IJlSB_lEEEaSJ_NS4_8TiledMMAINS4_8MMA_AtomIJNS4_4SM904GMMA27MMA_64x256x32_S32S8S8_SS_TNEEEENS4_6LayoutINS5_IJNSA_ILi2EEESB_SB_EEENS5_IJSB_NSA_ILi0EEEST_EEEEENS5_IJNS4_10UnderscoreESW_SW_EEEEENS4_13SM90_TMA_LOADENS4_14ComposedLayoutINS4_7SwizzleILi2ELi4ELi3EEENS4_18smem_ptr_flag_bitsILi8EEENSQ_INS5_IJNSA_ILi8EEESH_EEENS5_IJSH_SB_EEEEEEEvNS4_8identityESZ_S19_vS1A_EENS_8epilogue10collective6detail29Sm90TmaWarpSpecializedAdapterINS1D_15DefaultEpilogueIaSJ_SJ_NS1C_6thread17LinearCombinationIaLi1EiiLNS1H_9ScaleType4KindE0ELNS_15FloatRoundStyleE2EaEENS1_15EpilogueDefaultEEEEEvvEEEEvNT_6ParamsE,@function
        .size           _ZN7cutlass13device_kernelINS_4gemm6kernel13GemmUniversalIN4cute5tupleIJiiiiEEENS1_10collective13CollectiveMmaINS1_34MainloopSm90TmaGmmaWarpSpecializedILi3ENS5_IJNS4_1CILi1EEESB_SB_EEENS1_35KernelTmaWarpSpecializedCooperativeEEENS5_IJNSA_ILi128EEENSA_ILi256EEENSA_ILi64EEEEEEaNS5_IJlSB_lEEEaSJ_NS4_8TiledMMAINS4_8MMA_AtomIJNS4_4SM904GMMA27MMA_64x256x32_S32S8S8_SS_TNEEEENS4_6LayoutINS5_IJNSA_ILi2EEESB_SB_EEENS5_IJSB_NSA_ILi0EEEST_EEEEENS5_IJNS4_10UnderscoreESW_SW_EEEEENS4_13SM90_TMA_LOADENS4_14ComposedLayoutINS4_7SwizzleILi2ELi4ELi3EEENS4_18smem_ptr_flag_bitsILi8EEENSQ_INS5_IJNSA_ILi8EEESH_EEENS5_IJSH_SB_EEEEEEEvNS4_8identityESZ_S19_vS1A_EENS_8epilogue10collective6detail29Sm90TmaWarpSpecializedAdapterINS1D_15DefaultEpilogueIaSJ_SJ_NS1C_6thread17LinearCombinationIaLi1EiiLNS1H_9ScaleType4KindE0ELNS_15FloatRoundStyleE2EaEENS1_15EpilogueDefaultEEEEEvvEEEEvNT_6ParamsE,(.L_x_324 - _ZN7cutlass13device_kernelINS_4gemm6kernel13GemmUniversalIN4cute5tupleIJiiiiEEENS1_10collective13CollectiveMmaINS1_34MainloopSm90TmaGmmaWarpSpecializedILi3ENS5_IJNS4_1CILi1EEESB_SB_EEENS1_35KernelTmaWarpSpecializedCooperativeEEENS5_IJNSA_ILi128EEENSA_ILi256EEENSA_ILi64EEEEEEaNS5_IJlSB_lEEEaSJ_NS4_8TiledMMAINS4_8MMA_AtomIJNS4_4SM904GMMA27MMA_64x256x32_S32S8S8_SS_TNEEEENS4_6LayoutINS5_IJNSA_ILi2EEESB_SB_EEENS5_IJSB_NSA_ILi0EEEST_EEEEENS5_IJNS4_10UnderscoreESW_SW_EEEEENS4_13SM90_TMA_LOADENS4_14ComposedLayoutINS4_7SwizzleILi2ELi4ELi3EEENS4_18smem_ptr_flag_bitsILi8EEENSQ_INS5_IJNSA_ILi8EEESH_EEENS5_IJSH_SB_EEEEEEEvNS4_8identityESZ_S19_vS1A_EENS_8epilogue10collective6detail29Sm90TmaWarpSpecializedAdapterINS1D_15DefaultEpilogueIaSJ_SJ_NS1C_6thread17LinearCombinationIaLi1EiiLNS1H_9ScaleType4KindE0ELNS_15FloatRoundStyleE2EaEENS1_15EpilogueDefaultEEEEEvvEEEEvNT_6ParamsE)
        .other          _ZN7cutlass13device_kernelINS_4gemm6kernel13GemmUniversalIN4cute5tupleIJiiiiEEENS1_10collective13CollectiveMmaINS1_34MainloopSm90TmaGmmaWarpSpecializedILi3ENS5_IJNS4_1CILi1EEESB_SB_EEENS1_35KernelTmaWarpSpecializedCooperativeEEENS5_IJNSA_ILi128EEENSA_ILi256EEENSA_ILi64EEEEEEaNS5_IJlSB_lEEEaSJ_NS4_8TiledMMAINS4_8MMA_AtomIJNS4_4SM904GMMA27MMA_64x256x32_S32S8S8_SS_TNEEEENS4_6LayoutINS5_IJNSA_ILi2EEESB_SB_EEENS5_IJSB_NSA_ILi0EEEST_EEEEENS5_IJNS4_10UnderscoreESW_SW_EEEEENS4_13SM90_TMA_LOADENS4_14ComposedLayoutINS4_7SwizzleILi2ELi4ELi3EEENS4_18smem_ptr_flag_bitsILi8EEENSQ_INS5_IJNSA_ILi8EEESH_EEENS5_IJSH_SB_EEEEEEEvNS4_8identityESZ_S19_vS1A_EENS_8epilogue10collective6detail29Sm90TmaWarpSpecializedAdapterINS1D_15DefaultEpilogueIaSJ_SJ_NS1C_6thread17LinearCombinationIaLi1EiiLNS1H_9ScaleType4KindE0ELNS_15FloatRoundStyleE2EaEENS1_15EpilogueDefaultEEEEEvvEEEEvNT_6ParamsE,@"STO_CUDA_ENTRY STV_DEFAULT"
_ZN7cutlass13device_kernelINS_4gemm6kernel13GemmUniversalIN4cute5tupleIJiiiiEEENS1_10collective13CollectiveMmaINS1_34MainloopSm90TmaGmmaWarpSpecializedILi3ENS5_IJNS4_1CILi1EEESB_SB_EEENS1_35KernelTmaWarpSpecializedCooperativeEEENS5_IJNSA_ILi128EEENSA_ILi256EEENSA_ILi64EEEEEEaNS5_IJlSB_lEEEaSJ_NS4_8TiledMMAINS4_8MMA_AtomIJNS4_4SM904GMMA27MMA_64x256x32_S32S8S8_SS_TNEEEENS4_6LayoutINS5_IJNSA_ILi2EEESB_SB_EEENS5_IJSB_NSA_ILi0EEEST_EEEEENS5_IJNS4_10UnderscoreESW_SW_EEEEENS4_13SM90_TMA_LOADENS4_14ComposedLayoutINS4_7SwizzleILi2ELi4ELi3EEENS4_18smem_ptr_flag_bitsILi8EEENSQ_INS5_IJNSA_ILi8EEESH_EEENS5_IJSH_SB_EEEEEEEvNS4_8identityESZ_S19_vS1A_EENS_8epilogue10collective6detail29Sm90TmaWarpSpecializedAdapterINS1D_15DefaultEpilogueIaSJ_SJ_NS1C_6thread17LinearCombinationIaLi1EiiLNS1H_9ScaleType4KindE0ELNS_15FloatRoundStyleE2EaEENS1_15EpilogueDefaultEEEEEvvEEEEvNT_6ParamsE:
[----:B------:R-:W0:Y:S01]  /*0000*/  LDC R1, c[0x0][0x28] ;  /* 0x00000a00ff017b82 */ /* 0x000e220000000800 */
[----:B------:R-:W1:Y:S01]  /*0010*/  S2R R18, SR_TID.X ;  /* 0x0000000000127919 */ /* 0x000e620000002100 */
[----:B------:R-:W-:Y:S01]  /*0020*/  ELECT P0, URZ, PT ;  /* 0x00000000003f782f */ /* 0x000fe20003800000 */
[----:B------:R-:W-:Y:S01]  /*0030*/  BSSY B0, `(.L_x_0) ;  /* 0x000000f000007945 */ /* 0x000fe20003800000 */
[--C-:B-1----:R-:W-:Y:S02]  /*0040*/  SHF.R.U32.HI R0, RZ, 0x5, R18.reuse ;  /* 0x00000005ff007819 */ /* 0x102fe40000011612 */
[----:B------:R-:W-:-:S03]  /*0050*/  SHF.R.U32.HI R2, RZ, 0x7, R18 ;  /* 0x00000007ff027819 */ /* 0x000fc60000011612 */
[----:B------:R-:W1:Y:S04]  /*0060*/  SHFL.IDX PT, R5, R0, RZ, 0x1f ;  /* 0x00001fff00057589 */ /* 0x000e6800000e0000 */
[----:B------:R2:W3:Y:S01]  /*0070*/  SHFL.IDX PT, R8, R2, RZ, 0x1f ;  /* 0x00001fff02087589 */ /* 0x0004e200000e0000 */
[----:B-1----:R-:W-:-:S13]  /*0080*/  ISETP.NE.OR P0, PT, R5, RZ, !P0 ;  /* 0x000000ff0500720c */ /* 0x002fda0004705670 */
[----:B0-23--:R-:W-:Y:S05]  /*0090*/  @P0 BRA `(.L_x_1) ;  /* 0x0000000000200947 */ /* 0x00dfea0003800000 */
[----:B------:R-:W-:Y:S02]  /*00a0*/  ULDC.64 UR4, c[0x0][0x198] ;  /* 0x0000660000047ab9 */ /* 0x000fe40000000a00 */
[----:B------:R-:W-:Y:S02]  /*00b0*/  UIADD3 UR6, UP0, UR4, 0xf0, URZ ;  /* 0x000000f004067890 */ /* 0x000fe4000ff1e03f */
[----:B------:R-:W-:Y:S02]  /*00c0*/  UIADD3 UR4, UP1, UR4, 0x1f0, URZ ;  /* 0x000001f004047890 */ /* 0x000fe4000ff3e03f */
[----:B------:R-:W-:Y:S02]  /*00d0*/  UIADD3.X UR7, URZ, UR5, URZ, UP0, !UPT ;  /* 0x000000053f077290 */ /* 0x000fe400087fe43f */
[----:B------:R-:W-:-:S07]  /*00e0*/  UIADD3.X UR5, URZ, UR5, URZ, UP1, !UPT ;  /* 0x000000053f057290 */ /* 0x000fce0008ffe43f */
[----:B------:R0:W-:Y:S02]  /*00f0*/  UTMACCTL.PF [UR6] ;  /* 0x00000000060079b9 */ /* 0x0001e40008040000 */
[----:B------:R0:W-:Y:S02]  /*0100*/  UTMACCTL.PF [UR4] ;  /* 0x00000000040079b9 */ /* 0x0001e40008040000 */
[----:B0-----:R-:W-:Y:S01]  /*0110*/  NOP ;  /* 0x0000000000007918 */ /* 0x001fe20000000000 */
.L_x_1:
[----:B------:R-:W-:Y:S05]  /*0120*/  BSYNC B0 ;  /* 0x0000000000007941 */ /* 0x000fea0003800000 */
.L_x_0:
[----:B------:R-:W0:Y:S02]  /*0130*/  SHFL.IDX PT, R2, R0, RZ, 0x1f ;  /* 0x00001fff00027589 */ /* 0x000e2400000e0000 */
[----:B0-----:R-:W-:-:S13]  /*0140*/  ISETP.NE.AND P0, PT, R2, RZ, PT ;  /* 0x000000ff0200720c */ /* 0x001fda0003f05270 */
[----:B------:R-:W-:Y:S05]  /*0150*/  @P0 BRA `(.L_x_2) ;  /* 0x0000000000500947 */ /* 0x000fea0003800000 */
[----:B------:R-:W0:Y:S01]  /*0160*/  S2UR UR8, SR_CgaCtaId ;  /* 0x00000000000879c3 */ /* 0x000e220000008800 */
[----:B------:R-:W-:Y:S01]  /*0170*/  UMOV UR4, 0x400 ;  /* 0x0000040000047882 */ /* 0x000fe20000000000 */
[----:B------:R-:W-:Y:S01]  /*0180*/  UMOV UR5, 0x1 ;  /* 0x0000000100057882 */ /* 0x000fe20000000000 */
[----:B------:R-:W-:Y:S01]  /*0190*/  UMOV UR6, 0x100 ;  /* 0x0000010000067882 */ /* 0x000fe20000000000 */
[----:B------:R-:W-:Y:S01]  /*01a0*/  ELECT P0, URZ, PT ;  /* 0x00000000003f782f */ /* 0x000fe20003800000 */
[----:B------:R-:W-:-:S04]  /*01b0*/  UIADD3 UR6, -UR6, 0x100000, URZ ;  /* 0x0010000006067890 */ /* 0x000fc8000fffe13f */
[----:B------:R-:W-:Y:S02]  /*01c0*/  USHF.L.U32 UR7, UR6, 0xb, URZ ;  /* 0x0000000b06077899 */ /* 0x000fe4000800063f */
[----:B------:R-:W-:Y:S02]  /*01d0*/  USHF.L.U32 UR6, UR6, 0x1, URZ ;  /* 0x0000000106067899 */ /* 0x000fe4000800063f */
[----:B0-----:R-:W-:Y:S02]  /*01e0*/  ULEA UR8, UR8, UR4, 0x18 ;  /* 0x0000000408087291 */ /* 0x001fe4000f8ec03f */
[----:B------:R-:W-:-:S04]  /*01f0*/  UIADD3 UR4, -UR5, 0x100000, URZ ;  /* 0x0010000005047890 */ /* 0x000fc8000fffe13f */
[----:B------:R-:W-:Y:S02]  /*0200*/  USHF.L.U32 UR5, UR4, 0xb, URZ ;  /* 0x0000000b04057899 */ /* 0x000fe4000800063f */
[----:B------:R-:W-:Y:S01]  /*0210*/  USHF.L.U32 UR4, UR4, 0x1, URZ ;  /* 0x0000000104047899 */ /* 0x000fe2000800063f */
[----:B------:R-:W0:Y:S11]  /*0220*/  FENCE.VIEW.ASYNC.S ;  /* 0x00000000000073c6 */ /* 0x000e360000000000 */
[----:B0-----:R0:W1:Y:S01]  /*0230*/  SYNCS.EXCH.64 URZ, [UR8], UR4 ;  /* 0x00000004083f75b2 */ /* 0x0010620008000100 */
[----:B------:R0:W2:Y:S01]  /*0240*/  SYNCS.EXCH.64 URZ, [UR8+0x18], UR6 ;  /* 0x00001806083f75b2 */ /* 0x0000a20008000100 */
[----:B------:R0:W3:Y:S01]  /*0250*/  SYNCS.EXCH.64 URZ, [UR8+0x8], UR4 ;  /* 0x00000804083f75b2 */ /* 0x0000e20008000100 */
[----:B------:R0:W4:Y:S01]  /*0260*/  SYNCS.EXCH.64 URZ, [UR8+0x20], UR6 ;  /* 0x00002006083f75b2 */ /* 0x0001220008000100 */
[----:B------:R0:W0:Y:S01]  /*0270*/  SYNCS.EXCH.64 URZ, [UR8+0x10], UR4 ;  /* 0x00001004083f75b2 */ /* 0x0000220008000100 */
[----:B------:R0:W0:Y:S01]  /*0280*/  SYNCS.EXCH.64 URZ, [UR8+0x28], UR6 ;  /* 0x00002806083f75b2 */ /* 0x0000220008000100 */
[----:B------:R-:W-:Y:S01]  /*0290*/  NOP ;  /* 0x0000000000007918 */ /* 0x000fe20000000000 */
.L_x_2:
[----:B------:R-:W5:Y:S01]  /*02a0*/  SHFL.IDX PT, R0, R0, RZ, 0x1f ;  /* 0x00001fff00007589 */ /* 0x000f6200000e0000 */
[----:B------:R-:W-:Y:S01]  /*02b0*/  ELECT P0, URZ, PT ;  /* 0x00000000003f782f */ /* 0x000fe20003800000 */
[----:B------:R-:W1:Y:S01]  /*02c0*/  LDC R2, c[0x0][0x65c] ;  /* 0x00019700ff027b82 */ /* 0x000e620000000800 */
[----:B------:R-:W-:Y:S01]  /*02d0*/  SHF.R.S32.HI R6, RZ, 0x1f, R5 ;  /* 0x0000001fff067819 */ /* 0x000fe20000011405 */
[----:B------:R-:W2:Y:S01]  /*02e0*/  S2R R3, SR_CTAID.Y ;  /* 0x0000000000037919 */ /* 0x000ea20000002600 */
[----:B0-----:R-:W-:Y:S01]  /*02f0*/  UMOV UR4, 0x20 ;  /* 0x0000002000047882 */ /* 0x001fe20000000000 */
[----:B------:R-:W-:Y:S01]  /*0300*/  ISETP.NE.AND P2, PT, R8, RZ, PT ;  /* 0x000000ff0800720c */ /* 0x000fe20003f45270 */
[----:B------:R-:W-:Y:S01]  /*0310*/  NOP ;  /* 0x0000000000007918 */ /* 0x000fe20000000000 */
[----:B------:R-:W0:Y:S01]  /*0320*/  S2R R4, SR_CTAID.X ;  /* 0x0000000000047919 */ /* 0x000e220000002500 */
[----:B------:R-:W-:Y:S01]  /*0330*/  LEA.HI R6, R6, R5, RZ, 0x2 ;  /* 0x0000000506067211 */ /* 0x000fe200078f10ff */
[----:B------:R-:W-:Y:S01]  /*0340*/  NOP ;  /* 0x0000000000007918 */ /* 0x000fe20000000000 */
[----:B-----5:R-:W-:-:S02]  /*0350*/  ISETP.NE.OR P0, PT, R0, RZ, !P0 ;  /* 0x000000ff0000720c */ /* 0x020fc40004705670 */
[----:B-1----:R-:W-:-:S04]  /*0360*/  ISETP.NE.AND P3, PT, R2, 0x1, PT ;  /* 0x000000010200780c */ /* 0x002fc80003f65270 */
[----:B------:R-:W-:Y:S02]  /*0370*/  P2R R0, PR, RZ, 0x8 ;  /* 0x00000008ff007803 */ /* 0x000fe40000000000 */
[----:B------:R-:W-:-:S05]  /*0380*/  LOP3.LUT R0, R6, 0xfffffffc, RZ, 0xc0, !PT ;  /* 0xfffffffc06007812 */ /* 0x000fca00078ec0ff */
[----:B------:R-:W-:Y:S01]  /*0390*/  VOTEU.ALL UP0, P0 ;  /* 0x00000000003f7886 */ /* 0x000fe20000000000 */
[----:B------:R-:W-:Y:S01]  /*03a0*/  IMAD.IADD R0, R5, 0x1, -R0 ;  /* 0x0000000105007824 */ /* 0x000fe200078e0a00 */
[----:B------:R-:W0:Y:S01]  /*03b0*/  @P3 LDC R17, c[0x0][0x10] ;  /* 0x00000400ff113b82 */ /* 0x000e220000000800 */
[----:B------:R-:W-:Y:S01]  /*03c0*/  VOTEU.ALL UP1, P0 ;  /* 0x00000000003f7886 */ /* 0x000fe20000020000 */
[----:B--2---:R-:W-:Y:S01]  /*03d0*/  @P3 IMAD.MOV.U32 R6, RZ, RZ, R3 ;  /* 0x000000ffff063224 */ /* 0x004fe200078e0003 */
[----:B------:R-:W-:Y:S01]  /*03e0*/  @!UP0 UMOV UR6, 0x400 ;  /* 0x0000040000068882 */ /* 0x000fe20000000000 */
[----:B------:R-:W-:-:S04]  /*03f0*/  @!UP0 UIADD3 UR4, -UR4, 0x100000, URZ ;  /* 0x0010000004048890 */ /* 0x000fc8000fffe13f */
[----:B------:R-:W-:Y:S02]  /*0400*/  @!UP0 USHF.L.U32 UR5, UR4, 0xb, URZ ;  /* 0x0000000b04058899 */ /* 0x000fe4000800063f */
[----:B------:R-:W-:Y:S01]  /*0410*/  @!UP0 USHF.L.U32 UR4, UR4, 0x1, URZ ;  /* 0x0000000104048899 */ /* 0x000fe2000800063f */
[----:B------:R-:W-:Y:S02]  /*0420*/  @P3 IMAD.MOV.U32 R7, RZ, RZ, RZ ;  /* 0x000000ffff073224 */ /* 0x000fe400078e00ff */
[----:B------:R-:W-:Y:S01]  /*0430*/  IMAD.MOV.U32 R5, RZ, RZ, RZ ;  /* 0x000000ffff057224 */ /* 0x000fe200078e00ff */
[----:B------:R-:W1:Y:S01]  /*0440*/  @!UP0 S2UR UR7, SR_CgaCtaId ;  /* 0x00000000000789c3 */ /* 0x000e620000008800 */
[----:B------:R-:W-:-:S07]  /*0450*/  @P3 IMAD.MOV.U32 R11, RZ, RZ, RZ ;  /* 0x000000ffff0b3224 */ /* 0x000fce00078e00ff */
[----:B------:R-:W2:Y:S01]  /*0460*/  @!P3 LDC R9, c[0x0][0xc] ;  /* 0x00000300ff09bb82 */ /* 0x000ea20000000800 */
[----:B0-----:R-:W-:-:S04]  /*0470*/  @P3 IMAD.WIDE.U32 R16, R4, R17, R6 ;  /* 0x0000001104103225 */ /* 0x001fc800078e0006 */
[----:B------:R-:W-:Y:S01]  /*0480*/  @P3 IMAD.IADD R17, R17, 0x1, R11 ;  /* 0x0000000111113824 */ /* 0x000fe200078e020b */
[----:B-1----:R-:W-:Y:S01]  /*0490*/  @!UP0 ULEA UR6, UR7, UR6, 0x18 ;  /* 0x0000000607068291 */ /* 0x002fe2000f8ec03f */
[----:B------:R-:W-:Y:S01]  /*04a0*/  VOTEU.ALL UP0, P0 ;  /* 0x00000000003f7886 */ /* 0x000fe20000000000 */
[----:B------:R-:W-:-:S04]  /*04b0*/  ISETP.NE.AND P0, PT, R0, 0x3, PT ;  /* 0x000000030000780c */ /* 0x000fc80003f05270 */
[----:B------:R-:W-:Y:S01]  /*04c0*/  ISETP.EQ.OR P0, PT, R0, RZ, !P0 ;  /* 0x000000ff0000720c */ /* 0x000fe20004702670 */
[----:B--2---:R-:W-:-:S03]  /*04d0*/  @!P3 IMAD.WIDE.U32 R6, R9, R3, R4 ;  /* 0x000000030906b225 */ /* 0x004fc600078e0004 */
[C---:B------:R-:W-:Y:S01]  /*04e0*/  ISETP.EQ.AND P0, PT, R8.reuse, RZ, P0 ;  /* 0x000000ff0800720c */ /* 0x040fe20000702270 */
[----:B------:R-:W-:Y:S01]  /*04f0*/  VIADD R8, R8, 0xffffffff ;  /* 0xffffffff08087836 */ /* 0x000fe20000000000 */
[----:B------:R-:W0:Y:S02]  /*0500*/  FENCE.VIEW.ASYNC.S ;  /* 0x00000000000073c6 */ /* 0x000e240000000000 */
[----:B0-----:R0:W3:Y:S01]  /*0510*/  @!UP0 SYNCS.EXCH.64 URZ, [UR6+0x40], UR4 ;  /* 0x00004004063f85b2 */ /* 0x0010e20008000100 */
[----:B------:R-:W-:Y:S01]  /*0520*/  @!P3 IMAD.MOV.U32 R16, RZ, RZ, R6 ;  /* 0x000000ffff10b224 */ /* 0x000fe200078e0006 */
[----:B------:R-:W-:Y:S01]  /*0530*/  SEL R19, RZ, 0x1, !P0 ;  /* 0x00000001ff137807 */ /* 0x000fe20004000000 */
[----:B------:R-:W-:Y:S01]  /*0540*/  @!P3 IMAD.MOV.U32 R17, RZ, RZ, R7 ;  /* 0x000000ffff11b224 */ /* 0x000fe200078e0007 */
[----:B------:R-:W-:-:S04]  /*0550*/  ISETP.GE.U32.AND P1, PT, R8, 0x2, PT ;  /* 0x000000020800780c */ /* 0x000fc80003f26070 */
[----:B------:R-:W-:Y:S01]  /*0560*/  SEL R19, R19, 0x2, P1 ;  /* 0x0000000213137807 */ /* 0x000fe20000800000 */
[----:B------:R0:W3:Y:S01]  /*0570*/  @!UP1 SYNCS.EXCH.64 URZ, [UR6+0x48], UR4 ;  /* 0x00004804063f95b2 */ /* 0x0000e20008000100 */
[----:B------:R-:W-:Y:S01]  /*0580*/  NOP ;  /* 0x0000000000007918 */ /* 0x000fe20000000000 */
[----:B---34-:R-:W-:Y:S06]  /*0590*/  BAR.SYNC.DEFER_BLOCKING 0x0 ;  /* 0x0000000000007b1d */ /* 0x018fec0000010000 */
[----:B------:R-:W-:Y:S05]  /*05a0*/  @!P2 BRA `(.L_x_3) ;  /* 0x0000007c00b4a947 */ /* 0x000fea0003800000 */
[----:B------:R-:W-:-:S13]  /*05b0*/  ISETP.GT.U32.AND P0, PT, R8, 0x1, PT ;  /* 0x000000010800780c */ /* 0x000fda0003f04070 */
[----:B0-----:R-:W-:Y:S05]  /*05c0*/  @P0 EXIT ;  /* 0x000000000000094d */ /* 0x001fea0003800000 */
[----:B------:R-:W-:Y:S01]  /*05d0*/  ULDC.64 UR4, c[0x0][0x650] ;  /* 0x0001940000047ab9 */ /* 0x000fe20000000a00 */
[----:B------:R-:W-:Y:S01]  /*05e0*/  PRMT R0, RZ, 0x7610, R0 ;  /* 0x00007610ff007816 */ /* 0x000fe20000000000 */
[----:B------:R-:W-:Y:S01]  /*05f0*/  IMAD.MOV.U32 R152, RZ, RZ, -0x1 ;  /* 0xffffffffff987424 */ /* 0x000fe200078e00ff */
[----:B------:R-:W-:Y:S01]  /*0600*/  ISETP.GE.U32.AND P0, PT, R16, UR4, PT ;  /* 0x0000000410007c0c */ /* 0x000fe2000bf06070 */
[----:B------:R-:W-:Y:S02]  /*0610*/  IMAD.MOV.U32 R23, RZ, RZ, -0x1 ;  /* 0xffffffffff177424 */ /* 0x000fe400078e00ff */
[----:B------:R-:W-:Y:S01]  /*0620*/  IMAD.MOV.U32 R22, RZ, RZ, -0x1 ;  /* 0xffffffffff167424 */ /* 0x000fe200078e00ff */
[----:B------:R-:W-:-:S13]  /*0630*/  ISETP.GE.U32.AND.EX P0, PT, R17, UR5, PT, P0 ;  /* 0x0000000511007c0c */ /* 0x000fda000bf06100 */
[----:B------:R-:W-:Y:S05]  /*0640*/  @P0 BRA `(.L_x_4) ;  /* 0x0000000400580947 */ /* 0x000fea0003800000 */
[----:B------:R-:W0:Y:S01]  /*0650*/  LDC.64 R14, c[0x0][0x628] ;  /* 0x00018a00ff0e7b82 */ /* 0x000e220000000a00 */
[----:B------:R-:W-:Y:S02]  /*0660*/  IMAD.MOV.U32 R6, RZ, RZ, R16 ;  /* 0x000000ffff067224 */ /* 0x000fe400078e0010 */
[----:B------:R-:W-:-:S05]  /*0670*/  IMAD.MOV.U32 R7, RZ, RZ, R17 ;  /* 0x000000ffff077224 */ /* 0x000fca00078e0011 */
[----:B------:R-:W1:Y:S08]  /*0680*/  LDC R0, c[0x0][0x630] ;  /* 0x00018c00ff007b82 */ /* 0x000e700000000800 */
[----:B------:R-:W2:Y:S01]  /*0690*/  LDC.64 R20, c[0x0][0x620] ;  /* 0x00018800ff147b82 */ /* 0x000ea20000000a00 */
[----:B0-----:R-:W-:-:S04]  /*06a0*/  ISETP.NE.U32.AND P0, PT, R14, RZ, PT ;  /* 0x000000ff0e00720c */ /* 0x001fc80003f05070 */
[----:B------:R-:W-:-:S13]  /*06b0*/  ISETP.NE.AND.EX P0, PT, R15, RZ, PT, P0 ;  /* 0x000000ff0f00720c */ /* 0x000fda0003f05300 */
[----:B-12---:R-:W-:Y:S05]  /*06c0*/  @!P0 BRA `(.L_x_5) ;  /* 0x0000000000288947 */ /* 0x006fea0003800000 */
[----:B------:R-:W0:Y:S02]  /*06d0*/  LDC R11, c[0x0][0x634] ;  /* 0x00018d00ff0b7b82 */ /* 0x000e240000000800 */
[----:B0-----:R-:W-:-:S05]  /*06e0*/  IADD3 R11, P0, R16, R11, RZ ;  /* 0x0000000b100b7210 */ /* 0x001fca0007f1e0ff */
[----:B------:R-:W-:-:S04]  /*06f0*/  IMAD.X R13, RZ, RZ, R17, P0 ;  /* 0x000000ffff0d7224 */ /* 0x000fc800000e0611 */
[----:B------:R-:W-:-:S04]  /*0700*/  IMAD.WIDE.U32 R6, R13, R14, RZ ;  /* 0x0000000e0d067225 */ /* 0x000fc800078e00ff */
[----:B------:R-:W-:-:S04]  /*0710*/  IMAD.WIDE.U32 R8, P0, R11, R15, R6 ;  /* 0x0000000f0b087225 */ /* 0x000fc80007800006 */
[----:B------:R-:W-:-:S04]  /*0720*/  IMAD.WIDE.U32 R6, R11, R14, RZ ;  /* 0x0000000e0b067225 */ /* 0x000fc800078e00ff */
[----:B------:R-:W-:Y:S01]  /*0730*/  IMAD.X R11, RZ, RZ, RZ, P0 ;  /* 0x000000ffff0b7224 */ /* 0x000fe200000e06ff */
[----:B------:R-:W-:Y:S01]  /*0740*/  IADD3 RZ, P0, R7, R8, RZ ;  /* 0x0000000807ff7210 */ /* 0x000fe20007f1e0ff */
[----:B------:R-:W-:-:S04]  /*0750*/  IMAD.MOV.U32 R10, RZ, RZ, R9 ;  /* 0x000000ffff0a7224 */ /* 0x000fc800078e0009 */
[----:B------:R-:W-:-:S08]  /*0760*/  IMAD.WIDE.U32.X R6, R13, R15, R10, P0 ;  /* 0x0000000f0d067225 */ /* 0x000fd000000e040a */
.L_x_5:
[-CC-:B------:R-:W-:Y:S01]  /*0770*/  SHF.R.U64 R25, R6, R0.reuse, R7.reuse ;  /* 0x0000000006197219 */ /* 0x180fe20000001207 */
[----:B------:R-:W0:Y:S01]  /*0780*/  LDC R10, c[0x0][0x618] ;  /* 0x00018600ff0a7b82 */ /* 0x000e220000000800 */
[----:B------:R-:W-:Y:S01]  /*0790*/  SHF.R.U32.HI R5, RZ, R0, R7 ;  /* 0x00000000ff057219 */ /* 0x000fe20000011607 */
[----:B------:R-:W-:Y:S01]  /*07a0*/  ULDC UR4, c[0x0][0x150] ;  /* 0x0000540000047ab9 */ /* 0x000fe20000000800 */
[----:B------:R-:W-:Y:S02]  /*07b0*/  IADD3 R9, P0, RZ, -R25, RZ ;  /* 0x80000019ff097210 */ /* 0x000fe40007f1e0ff */
[----:B------:R-:W-:-:S03]  /*07c0*/  I2FP.F32.U32 R0, R4 ;  /* 0x0000000400007245 */ /* 0x000fc60000201000 */
[----:B------:R-:W1:Y:S01]  /*07d0*/  LDC.64 R26, c[0x0][0x640] ;  /* 0x00019000ff1a7b82 */ /* 0x000e620000000a00 */
[----:B------:R-:W-:Y:S02]  /*07e0*/  IMAD.X R11, RZ, RZ, ~R5, P0 ;  /* 0x000000ffff0b7224 */ /* 0x000fe400000e0e05 */
[----:B------:R-:W-:Y:S01]  /*07f0*/  FMUL R0, R0, UR4 ;  /* 0x0000000400007c20 */ /* 0x000fe20008400000 */
[----:B------:R-:W-:Y:S01]  /*0800*/  IMAD.WIDE.U32 R6, R9, R20, R16 ;  /* 0x0000001409067225 */ /* 0x000fe200078e0010 */
[----:B------:R-:W-:-:S03]  /*0810*/  ULDC UR4, c[0x0][0x154] ;  /* 0x0000550000047ab9 */ /* 0x000fc60000000800 */
[----:B------:R-:W-:Y:S01]  /*0820*/  IMAD R8, R11, R20, RZ ;  /* 0x000000140b087224 */ /* 0x000fe200078e02ff */
[----:B------:R-:W2:Y:S01]  /*0830*/  LDC R5, c[0x0][0x144] ;  /* 0x00005100ff057b82 */ /* 0x000ea20000000800 */
[----:B------:R-:W3:Y:S02]  /*0840*/  F2I.U32.TRUNC.NTZ R0, R0 ;  /* 0x0000000000007305 */ /* 0x000ee4000020f000 */
[----:B------:R-:W-:-:S04]  /*0850*/  IMAD R9, R9, R21, R8 ;  /* 0x0000001509097224 */ /* 0x000fc800078e0208 */
[----:B------:R-:W-:Y:S01]  /*0860*/  IMAD.IADD R7, R7, 0x1, R9 ;  /* 0x0000000107077824 */ /* 0x000fe200078e0209 */
[----:B------:R-:W4:Y:S01]  /*0870*/  LDC R12, c[0x0][0x608] ;  /* 0x00018200ff0c7b82 */ /* 0x000f220000000800 */
[----:B------:R-:W-:-:S03]  /*0880*/  IMAD.MOV.U32 R9, RZ, RZ, -0x1 ;  /* 0xffffffffff097424 */ /* 0x000fc600078e00ff */
[-CC-:B0-----:R-:W-:Y:S02]  /*0890*/  SHF.R.U64 R20, R6, R10.reuse, R7.reuse ;  /* 0x0000000a06147219 */ /* 0x181fe40000001207 */
[----:B------:R-:W-:Y:S02]  /*08a0*/  I2FP.F32.U32 R6, R3 ;  /* 0x0000000300067245 */ /* 0x000fe40000201000 */
[----:B------:R-:W0:Y:S01]  /*08b0*/  LDC R24, c[0x0][0x658] ;  /* 0x00019600ff187b82 */ /* 0x000e220000000800 */
[----:B-1----:R-:W-:Y:S01]  /*08c0*/  ISETP.NE.U32.AND P0, PT, R26, RZ, PT ;  /* 0x000000ff1a00720c */ /* 0x002fe20003f05070 */
[----:B---3--:R-:W-:Y:S01]  /*08d0*/  IMAD.MOV R8, RZ, RZ, -R0 ;  /* 0x000000ffff087224 */ /* 0x008fe200078e0a00 */
[----:B------:R-:W-:Y:S01]  /*08e0*/  SHF.R.U32.HI R7, RZ, R10, R7 ;  /* 0x0000000aff077219 */ /* 0x000fe20000011607 */
[----:B------:R-:W-:Y:S01]  /*08f0*/  FMUL R6, R6, UR4 ;  /* 0x0000000406067c20 */ /* 0x000fe20008400000 */
[----:B------:R-:W-:-:S03]  /*0900*/  ISETP.NE.AND.EX P0, PT, R27, RZ, PT, P0 ;  /* 0x000000ff1b00720c */ /* 0x000fc60003f05300 */
[----:B------:R-:W1:Y:S01]  /*0910*/  LDC R14, c[0x0][0x148] ;  /* 0x00005200ff0e7b82 */ /* 0x000e620000000800 */
[----:B--2---:R-:W-:-:S07]  /*0920*/  IMAD R0, R5, R8, R4 ;  /* 0x0000000805007224 */ /* 0x004fce00078e0204 */
[----:B------:R-:W2:Y:S01]  /*0930*/  LDC R22, c[0x0][0x600] ;  /* 0x00018000ff167b82 */ /* 0x000ea20000000800 */
[-CC-:B----4-:R-:W-:Y:S02]  /*0940*/  SHF.R.U64 R28, R20, R12.reuse, R7.reuse ;  /* 0x0000000c141c7219 */ /* 0x190fe40000001207 */
[----:B------:R-:W-:Y:S01]  /*0950*/  SHF.R.U32.HI R5, RZ, R12, R7 ;  /* 0x0000000cff057219 */ /* 0x000fe20000011607 */
[----:B------:R-:W-:Y:S01]  /*0960*/  IMAD.MOV.U32 R7, RZ, RZ, 0x1 ;  /* 0x00000001ff077424 */ /* 0x000fe200078e00ff */
[----:B------:R3:W4:Y:S03]  /*0970*/  F2I.U32.TRUNC.NTZ R12, R6 ;  /* 0x00000006000c7305 */ /* 0x000726000020f000 */
[----:B------:R-:W1:Y:S01]  /*0980*/  LDC R15, c[0x0][0x648] ;  /* 0x00019200ff0f7b82 */ /* 0x000e620000000800 */
[-C--:B0-----:R-:W-:Y:S02]  /*0990*/  SHF.L.U32 R4, R9, R24.reuse, RZ ;  /* 0x0000001809047219 */ /* 0x081fe400000006ff */
[----:B------:R-:W-:-:S02]  /*09a0*/  SHF.R.U64 R30, R28, R24, R5 ;  /* 0x000000181c1e7219 */ /* 0x000fc40000001205 */
[----:B------:R-:W-:Y:S02]  /*09b0*/  LOP3.LUT R11, RZ, R4, RZ, 0x33, !PT ;  /* 0x00000004ff0b7212 */ /* 0x000fe400078e33ff */
[-C--:B------:R-:W-:Y:S01]  /*09c0*/  SHF.R.U32.HI R5, RZ, R24.reuse, R5 ;  /* 0x00000018ff057219 */ /* 0x080fe20000011605 */
[----:B------:R-:W0:Y:S01]  /*09d0*/  LDC R21, c[0x0][0x638] ;  /* 0x00018e00ff157b82 */ /* 0x000e220000000800 */
[----:B------:R-:W-:Y:S01]  /*09e0*/  SHF.L.U32 R10, R7, R24, RZ ;  /* 0x00000018070a7219 */ /* 0x000fe200000006ff */
[----:B------:R-:W-:-:S06]  /*09f0*/  IMAD.MOV.U32 R4, RZ, RZ, R30 ;  /* 0x000000ffff047224 */ /* 0x000fcc00078e001e */
[----:B------:R-:W0:Y:S01]  /*0a00*/  LDC R152, c[0x0][0x610] ;  /* 0x00018400ff987b82 */ /* 0x000e220000000800 */
[----:B---34-:R-:W-:Y:S05]  /*0a10*/  @!P0 BRA `(.L_x_6) ;  /* 0x0000000000288947 */ /* 0x018fea0003800000 */
[----:B------:R-:W3:Y:S02]  /*0a20*/  LDC R9, c[0x0][0x64c] ;  /* 0x00019300ff097b82 */ /* 0x000ee40000000800 */
[----:B---3--:R-:W-:-:S05]  /*0a30*/  IADD3 R9, P0, R30, R9, RZ ;  /* 0x000000091e097210 */ /* 0x008fca0007f1e0ff */
        /* <DEDUP_REMOVED lines=8> */
.L_x_6:
[----:B-1----:R-:W-:Y:S01]  /*0ac0*/  SHF.R.U64 R4, R4, R15, R5 ;  /* 0x0000000f04047219 */ /* 0x002fe20000001205 */
[----:B--2---:R-:W-:Y:S01]  /*0ad0*/  VIADD R5, R22, 0xffffffff ;  /* 0xffffffff16057836 */ /* 0x004fe20000000000 */
[----:B------:R-:W-:Y:S01]  /*0ae0*/  LOP3.LUT R11, R28, R11, RZ, 0xc0, !PT ;  /* 0x0000000b1c0b7212 */ /* 0x000fe200078ec0ff */
[----:B------:R-:W-:Y:S02]  /*0af0*/  IMAD.MOV R12, RZ, RZ, -R12 ;  /* 0x000000ffff0c7224 */ /* 0x000fe400078e0a0c */
[----:B------:R-:W-:Y:S01]  /*0b00*/  IMAD.MOV R6, RZ, RZ, -R4 ;  /* 0x000000ffff067224 */ /* 0x000fe200078e0a04 */
[----:B------:R-:W-:Y:S01]  /*0b10*/  LOP3.LUT R5, R20, R5, RZ, 0xc0, !PT ;  /* 0x0000000514057212 */ /* 0x000fe200078ec0ff */
[----:B------:R-:W-:Y:S02]  /*0b20*/  @P3 IMAD R0, R14, R12, R3 ;  /* 0x0000000c0e003224 */ /* 0x000fe400078e0203 */
[----:B------:R-:W-:Y:S02]  /*0b30*/  IMAD R11, R10, R4, R11 ;  /* 0x000000040a0b7224 */ /* 0x000fe400078e020b */
[----:B0-----:R-:W-:-:S02]  /*0b40*/  IMAD R3, R6, R21, R30 ;  /* 0x0000001506037224 */ /* 0x001fc400078e021e */
[----:B------:R-:W-:Y:S02]  /*0b50*/  IMAD R152, R11, R152, R0 ;  /* 0x000000980b987224 */ /* 0x000fe400078e0200 */
[----:B------:R-:W-:Y:S02]  /*0b60*/  IMAD R3, R3, R22, R5 ;  /* 0x0000001603037224 */ /* 0x000fe400078e0205 */
[----:B------:R-:W-:Y:S02]  /*0b70*/  IMAD.MOV.U32 R0, RZ, RZ, 0x1 ;  /* 0x00000001ff007424 */ /* 0x000fe400078e00ff */
[----:B------:R-:W-:Y:S01]  /*0b80*/  IMAD.MOV.U32 R22, RZ, RZ, R25 ;  /* 0x000000ffff167224 */ /* 0x000fe200078e0019 */
[----:B------:R-:W-:Y:S02]  /*0b90*/  SEL R23, R3, R152, !P3 ;  /* 0x0000009803177207 */ /* 0x000fe40005800000 */
[----:B------:R-:W-:-:S07]  /*0ba0*/  SEL R152, R152, R3, !P3 ;  /* 0x0000000398987207 */ /* 0x000fce0005800000 */
.L_x_4:
[----:B------:R-:W-:-:S08]  /*0bb0*/  NOP ;  /* 0x0000000000007918 */ /* 0x000fd00000000000 */
[----:B------:R-:W0:Y:S02]  /*0bc0*/  USETMAXREG.TRY_ALLOC.CTAPOOL UP0, 0xe8 ;  /* 0x000000e8000079c8 */ /* 0x000e240008000600 */
[----:B0-----:R-:W-:-:S13]  /*0bd0*/  PLOP3.LUT P0, PT, PT, PT, UP0, 0x80, 0x0 ;  /* 0x000000000000781c */ /* 0x001fda0003f0f008 */
[----:B------:R-:W-:Y:S05]  /*0be0*/  @!P0 BRA `(.L_x_4) ;  /* 0xfffffffc00f08947 */ /* 0x000fea000383ffff */
[----:B------:R-:W-:Y:S01]  /*0bf0*/  ULDC.64 UR4, c[0x0][0x598] ;  /* 0x0001660000047ab9 */ /* 0x000fe20000000a00 */
[----:B------:R-:W-:Y:S01]  /*0c00*/  ULDC.64 UR36, c[0x0][0x208] ;  /* 0x0000820000247ab9 */ /* 0x000fe20000000a00 */
[----:B------:R-:W-:-:S04]  /*0c10*/  ISETP.NE.U32.AND P0, PT, RZ, UR4, PT ;  /* 0x00000004ff007c0c */ /* 0x000fc8000bf05070 */
[----:B------:R-:W-:-:S13]  /*0c20*/  ISETP.NE.AND.EX P0, PT, RZ, UR5, PT, P0 ;  /* 0x00000005ff007c0c */ /* 0x000fda000bf05300 */
[----:B------:R-:W-:Y:S05]  /*0c30*/  @!P0 BRA `(.L_x_7) ;  /* 0x00000000001c8947 */ /* 0x000fea0003800000 */
[----:B------:R-:W0:Y:S02]  /*0c40*/  LDC.64 R4, c[0x0][0x598] ;  /* 0x00016600ff047b82 */ /* 0x000e240000000a00 */
[----:B0-----:R-:W2:Y:S02]  /*0c50*/  LDG.E.64 R4, desc[UR36][R4.64] ;  /* 0x0000002404047981 */ /* 0x001ea4000c1e1b00 */
[----:B--2---:R-:W-:-:S04]  /*0c60*/  ISETP.NE.U32.AND P0, PT, R4, RZ, PT ;  /* 0x000000ff0400720c */ /* 0x004fc80003f05070 */
[----:B------:R-:W-:-:S13]  /*0c70*/  ISETP.NE.AND.EX P0, PT, R5, RZ, PT, P0 ;  /* 0x000000ff0500720c */ /* 0x000fda0003f05300 */
[----:B------:R-:W-:Y:S05]  /*0c80*/  @!P0 BRA `(.L_x_7) ;  /* 0x0000000000088947 */ /* 0x000fea0003800000 */
[----:B------:R0:W5:Y:S01]  /*0c90*/  LD.E R153, desc[UR36][R4.64] ;  /* 0x0000002404997980 */ /* 0x000162000c101900 */
[----:B------:R-:W-:Y:S05]  /*0ca0*/  BRA `(.L_x_8) ;  /* 0x0000000000247947 */ /* 0x000fea0003800000 */
.L_x_7:
[----:B------:R-:W-:Y:S02]  /*0cb0*/  ULDC.64 UR4, c[0x0][0x588] ;  /* 0x0001620000047ab9 */ /* 0x000fe40000000a00 */
[----:B------:R-:W-:-:S04]  /*0cc0*/  ISETP.NE.U32.AND P0, PT, RZ, UR4, PT ;  /* 0x00000004ff007c0c */ /* 0x000fc8000bf05070 */
[----:B------:R-:W-:-:S13]  /*0cd0*/  ISETP.NE.AND.EX P0, PT, RZ, UR5, PT, P0 ;  /* 0x00000005ff007c0c */ /* 0x000fda000bf05300 */
[----:B------:R-:W-:Y:S05]  /*0ce0*/  @!P0 BRA `(.L_x_9) ;  /* 0x00000000000c8947 */ /* 0x000fea0003800000 */
[----:B------:R-:W0:Y:S02]  /*0cf0*/  LDC.64 R4, c[0x0][0x588] ;  /* 0x00016200ff047b82 */ /* 0x000e240000000a00 */
[----:B0-----:R1:W5:Y:S01]  /*0d00*/  LDG.E R153, desc[UR36][R4.64] ;  /* 0x0000002404997981 */ /* 0x001362000c1e1900 */
[----:B------:R-:W-:Y:S05]  /*0d10*/  BRA `(.L_x_8) ;  /* 0x0000000000087947 */ /* 0x000fea0003800000 */
.L_x_9:
[----:B------:R-:W-:Y:S02]  /*0d20*/  ULDC UR4, c[0x0][0x580] ;  /* 0x0001600000047ab9 */ /* 0x000fe40000000800 */
[----:B------:R-:W-:-:S07]  /*0d30*/  IMAD.U32 R153, RZ, RZ, UR4 ;  /* 0x00000004ff997e24 */ /* 0x000fce000f8e00ff */
.L_x_8:
[----:B------:R-:W-:Y:S02]  /*0d40*/  ULDC.64 UR4, c[0x0][0x5a0] ;  /* 0x0001680000047ab9 */ /* 0x000fe40000000a00 */
[----:B------:R-:W-:-:S04]  /*0d50*/  ISETP.NE.U32.AND P0, PT, RZ, UR4, PT ;  /* 0x00000004ff007c0c */ /* 0x000fc8000bf05070 */
[----:B------:R-:W-:-:S13]  /*0d60*/  ISETP.NE.AND.EX P0, PT, RZ, UR5, PT, P0 ;  /* 0x00000005ff007c0c */ /* 0x000fda000bf05300 */
[----:B------:R-:W-:Y:S05]  /*0d70*/  @!P0 BRA `(.L_x_10) ;  /* 0x00000000001c8947 */ /* 0x000fea0003800000 */
[----:B01----:R-:W0:Y:S02]  /*0d80*/  LDC.64 R4, c[0x0][0x5a0] ;  /* 0x00016800ff047b82 */ /* 0x003e240000000a00 */
[----:B0-----:R-:W2:Y:S02]  /*0d90*/  LDG.E.64 R4, desc[UR36][R4.64] ;  /* 0x0000002404047981 */ /* 0x001ea4000c1e1b00 */
[----:B--2---:R-:W-:-:S04]  /*0da0*/  ISETP.NE.U32.AND P0, PT, R4, RZ, PT ;  /* 0x000000ff0400720c */ /* 0x004fc80003f05070 */
[----:B------:R-:W-:-:S13]  /*0db0*/  ISETP.NE.AND.EX P0, PT, R5, RZ, PT, P0 ;  /* 0x000000ff0500720c */ /* 0x000fda0003f05300 */
[----:B------:R-:W-:Y:S05]  /*0dc0*/  @!P0 BRA `(.L_x_10) ;  /* 0x0000000000088947 */ /* 0x000fea0003800000 */
[----:B------:R0:W5:Y:S01]  /*0dd0*/  LD.E R154, desc[UR36][R4.64] ;  /* 0x00000024049a7980 */ /* 0x000162000c101900 */
[----:B------:R-:W-:Y:S05]  /*0de0*/  BRA `(.L_x_11) ;  /* 0x0000000000247947 */ /* 0x000fea0003800000 */
.L_x_10:
[----:B------:R-:W-:Y:S02]  /*0df0*/  ULDC.64 UR4, c[0x0][0x590] ;  /* 0x0001640000047ab9 */ /* 0x000fe40000000a00 */
[----:B------:R-:W-:-:S04]  /*0e00*/  ISETP.NE.U32.AND P0, PT, RZ, UR4, PT ;  /* 0x00000004ff007c0c */ /* 0x000fc8000bf05070 */
[----:B------:R-:W-:-:S13]  /*0e10*/  ISETP.NE.AND.EX P0, PT, RZ, UR5, PT, P0 ;  /* 0x00000005ff007c0c */ /* 0x000fda000bf05300 */
[----:B------:R-:W-:Y:S05]  /*0e20*/  @!P0 BRA `(.L_x_12) ;  /* 0x00000000000c8947 */ /* 0x000fea0003800000 */
[----:B------:R-:W2:Y:S02]  /*0e30*/  LDC.64 R154, c[0x0][0x590] ;  /* 0x00016400ff9a7b82 */ /* 0x000ea40000000a00 */
[----:B--2---:R2:W5:Y:S01]  /*0e40*/  LDG.E R154, desc[UR36][R154.64] ;  /* 0x000000249a9a7981 */ /* 0x004562000c1e1900 */
[----:B------:R-:W-:Y:S05]  /*0e50*/  BRA `(.L_x_11) ;  /* 0x0000000000087947 */ /* 0x000fea0003800000 */
.L_x_12:
[----:B------:R-:W-:Y:S02]  /*0e60*/  ULDC UR4, c[0x0][0x584] ;  /* 0x0001610000047ab9 */ /* 0x000fe40000000800 */
[----:B------:R-:W-:-:S07]  /*0e70*/  IMAD.U32 R154, RZ, RZ, UR4 ;  /* 0x00000004ff9a7e24 */ /* 0x000fce000f8e00ff */
.L_x_11:
[----:B------:R-:W-:-:S13]  /*0e80*/  LOP3.LUT P0, RZ, R0, 0xff, RZ, 0xc0, !PT ;  /* 0x000000ff00ff7812 */ /* 0x000fda000780c0ff */
[----:B------:R-:W-:Y:S05]  /*0e90*/  @!P0 EXIT ;  /* 0x000000000000894d */ /* 0x000fea0003800000 */
[----:B------:R-:W-:Y:S01]  /*0ea0*/  ULDC UR4, c[0x0][0x28c] ;  /* 0x0000a30000047ab9 */ /* 0x000fe20000000800 */
[----:B------:R-:W-:Y:S01]  /*0eb0*/  UMOV UR38, URZ ;  /* 0x0000003f00267c82 */ /* 0x000fe20008000000 */
[----:B------:R-:W-:Y:S01]  /*0ec0*/  UIADD3 UR4, UR4, 0x3f, URZ ;  /* 0x0000003f04047890 */ /* 0x000fe2000fffe03f */
[----:B------:R-:W-:-:S03]  /*0ed0*/  UMOV UR39, URZ ;  /* 0x0000003f00277c82 */ /* 0x000fc60008000000 */
[----:B------:R-:W-:-:S04]  /*0ee0*/  USHF.R.S32.HI UR5, URZ, 0x1f, UR4 ;  /* 0x0000001f3f057899 */ /* 0x000fc80008011404 */
[----:B------:R-:W-:-:S04]  /*0ef0*/  ULEA.HI UR5, UR5, UR4, URZ, 0x6 ;  /* 0x0000000405057291 */ /* 0x000fc8000f8f303f */
[----:B------:R-:W-:-:S12]  /*0f00*/  USHF.R.S32.HI UR40, URZ, 0x6, UR5 ;  /* 0x000000063f287899 */ /* 0x000fd80008011405 */
.L_x_290:
[----:B------:R-:W-:Y:S01]  /*0f10*/  LOP3.LUT R0, R18, 0x80, RZ, 0xc0, !PT ;  /* 0x0000008012007812 */ /* 0x000fe200078ec0ff */
[----:B---3--:R-:W3:Y:S01]  /*0f20*/  S2UR UR7, SR_CgaCtaId ;  /* 0x00000000000779c3 */ /* 0x008ee20000008800 */
[----:B------:R-:W-:Y:S02]  /*0f30*/  UMOV UR6, 0x400 ;  /* 0x0000040000067882 */ /* 0x000fe40000000000 */
[----:B------:R-:W-:-:S06]  /*0f40*/  SHF.R.U32.HI R0, RZ, 0x7, R0 ;  /* 0x00000007ff007819 */ /* 0x000fcc0000011600 */
[----:B----4-:R-:W4:Y:S01]  /*0f50*/  SHFL.IDX PT, R0, R0, RZ, 0x1f ;  /* 0x00001fff00007589 */ /* 0x010f2200000e0000 */
[----:B---3--:R-:W-:Y:S01]  /*0f60*/  ULEA UR6, UR7, UR6, 0x18 ;  /* 0x0000000607067291 */ /* 0x008fe2000f8ec03f */
[----:B----4-:R-:W-:-:S13]  /*0f70*/  R2UR UR4, R0 ;  /* 0x00000000000472ca */ /* 0x010fda00000e0000 */
[----:B------:R-:W-:-:S04]  /*0f80*/  ULEA.HI UR5, UR4, UR4, URZ, 0x1 ;  /* 0x0000000404057291 */ /* 0x000fc8000f8f083f */
[----:B------:R-:W-:-:S04]  /*0f90*/  ULOP3.LUT UR5, UR5, 0xffffe, URZ, 0xc0, !UPT ;  /* 0x000ffffe05057892 */ /* 0x000fc8000f8ec03f */
[----:B------:R-:W-:-:S03]  /*0fa0*/  UIADD3 UR5, UR4, -UR5, URZ ;  /* 0x8000000504057290 */ /* 0x000fc6000fffe03f */
[----:B------:R-:W-:Y:S01]  /*0fb0*/  ULDC UR4, c[0x0][0x28c] ;  /* 0x0000a30000047ab9 */ /* 0x000fe20000000800 */
[----:B------:R-:W-:Y:S01]  /*0fc0*/  ULEA UR5, UR5, UR6, 0xc ;  /* 0x0000000605057291 */ /* 0x000fe2000f8e603f */
[----:B------:R-:W-:-:S03]  /*0fd0*/  ISETP.LT.AND P0, PT, RZ, UR4, PT ;  /* 0x00000004ff007c0c */ /* 0x000fc6000bf01270 */
[----:B------:R-:W-:-:S04]  /*0fe0*/  UIADD3 UR5, UR5, 0x100, URZ ;  /* 0x0000010005057890 */ /* 0x000fc8000fffe03f */
[----:B------:R-:W-:-:S04]  /*0ff0*/  USHF.R.U32.HI UR5, URZ, 0x4, UR5 ;  /* 0x000000043f057899 */ /* 0x000fc80008011605 */
[----:B------:R-:W-:Y:S02]  /*1000*/  ULOP3.LUT UR41, UR5, 0x3fff, URZ, 0xc0, !UPT ;  /* 0x00003fff05297892 */ /* 0x000fe4000f8ec03f */
[----:B------:R-:W-:Y:S10]  /*1010*/  @P0 BRA `(.L_x_13) ;  /* 0x0000000000400947 */ /* 0x000ff40003800000 */
[----:B------:R-:W-:Y:S01]  /*1020*/  MOV R0, 0x0 ;  /* 0x0000000000007802 */ /* 0x000fe20000000f00 */
[----:B------:R-:W-:Y:S01]  /*1030*/  ULDC.64 UR4, c[0x4][0x68] ;  /* 0x01001a0000047ab9 */ /* 0x000fe20000000a00 */
[----:B------:R-:W-:Y:S01]  /*1040*/  ULDC.64 UR6, c[0x4][0x8] ;  /* 0x0100020000067ab9 */ /* 0x000fe20000000a00 */
[----:B01----:R-:W-:Y:S01]  /*1050*/  IMAD.U32 R4, RZ, RZ, UR4 ;  /* 0x00000004ff047e24 */ /* 0x003fe2000f8e00ff */
[----:B------:R0:W1:Y:S01]  /*1060*/  LDC.64 R14, c[0x4][R0] ;  /* 0x01000000000e7b82 */ /* 0x0000620000000a00 */
[----:B------:R-:W-:Y:S01]  /*1070*/  IMAD.U32 R5, RZ, RZ, UR5 ;  /* 0x00000005ff057e24 */ /* 0x000fe2000f8e00ff */
[----:B------:R-:W-:Y:S01]  /*1080*/  ULDC.64 UR4, c[0x4][0x70] ;  /* 0x01001c0000047ab9 */ /* 0x000fe20000000a00 */
[----:B------:R-:W-:Y:S02]  /*1090*/  IMAD.U32 R10, RZ, RZ, UR6 ;  /* 0x00000006ff0a7e24 */ /* 0x000fe4000f8e00ff */
[----:B------:R-:W-:Y:S02]  /*10a0*/  IMAD.U32 R6, RZ, RZ, UR4 ;  /* 0x00000004ff067e24 */ /* 0x000fe4000f8e00ff */
[----:B------:R-:W-:-:S02]  /*10b0*/  IMAD.U32 R7, RZ, RZ, UR5 ;  /* 0x00000005ff077e24 */ /* 0x000fc4000f8e00ff */
[----:B------:R-:W-:Y:S02]  /*10c0*/  IMAD.U32 R11, RZ, RZ, UR7 ;  /* 0x00000007ff0b7e24 */ /* 0x000fe4000f8e00ff */
[----:B------:R-:W-:Y:S02]  /*10d0*/  IMAD.MOV.U32 R8, RZ, RZ, 0x1e1 ;  /* 0x000001e1ff087424 */ /* 0x000fe400078e00ff */
[----:B------:R-:W-:Y:S02]  /*10e0*/  IMAD.MOV.U32 R12, RZ, RZ, 0x1 ;  /* 0x00000001ff0c7424 */ /* 0x000fe400078e00ff */
[----:B0-----:R-:W-:-:S07]  /*10f0*/  IMAD.MOV.U32 R13, RZ, RZ, RZ ;  /* 0x000000ffff0d7224 */ /* 0x001fce00078e00ff */
[----:B------:R-:W-:-:S07]  /*1100*/  LEPC R20, `(.L_x_13) ;  /* 0x000000001014794e */ /* 0x000fce0000000000 */
[----:B-12--5:R-:W-:Y:S05]  /*1110*/  CALL.ABS.NOINC R14 ;  /* 0x000000000e007343 */ /* 0x026fea0003c00000 */
.L_x_13:
[----:B------:R-:W-:-:S04]  /*1120*/  LOP3.LUT R0, R19, 0x1, RZ, 0xfc, !PT ;  /* 0x0000000113007812 */ /* 0x000fc800078efcff */
[----:B------:R-:W-:-:S13]  /*1130*/  ISETP.NE.AND P0, PT, R0, 0x3, PT ;  /* 0x000000030000780c */ /* 0x000fda0003f05270 */
[----:B------:R-:W-:Y:S05]  /*1140*/  @!P0 BRA `(.L_x_14) ;  /* 0x0000000000048947 */ /* 0x000fea0003800000 */
[----:B------:R-:W-:Y:S01]  /*1150*/  BPT.TRAP 0x1 ;  /* 0x000000040000795c */ /* 0x000fe20000300000 */
.L_x_14:
[----:B------:R-:W3:Y:S01]  /*1160*/  S2UR UR5, SR_CgaCtaId ;  /* 0x00000000000579c3 */ /* 0x000ee20000008800 */
[----:B------:R-:W-:Y:S01]  /*1170*/  UMOV UR4, 0x400 ;  /* 0x0000040000047882 */ /* 0x000fe20000000000 */
[----:B------:R-:W-:Y:S02]  /*1180*/  IMAD.U32 R0, RZ, RZ, UR38 ;  /* 0x00000026ff007e24 */ /* 0x000fe4000f8e00ff */
[----:B------:R-:W-:-:S03]  /*1190*/  IMAD.U32 R3, RZ, RZ, UR39 ;  /* 0x00000027ff037e24 */ /* 0x000fc6000f8e00ff */
[----:B------:R-:W-:Y:S01]  /*11a0*/  SHF.L.U32 R0, R0, 0x1f, RZ ;  /* 0x0000001f00007819 */ /* 0x000fe200000006ff */
[----:B---3--:R-:W-:-:S06]  /*11b0*/  ULEA UR4, UR5, UR4, 0x18 ;  /* 0x0000000405047291 */ /* 0x008fcc000f8ec03f */
[----:B------:R-:W-:-:S04]  /*11c0*/  IMAD.U32 R6, RZ, RZ, UR4 ;  /* 0x00000004ff067e24 */ /* 0x000fc8000f8e00ff */
[----:B------:R-:W-:-:S04]  /*11d0*/  IMAD R3, R3, 0x8, R6 ;  /* 0x0000000803037824 */ /* 0x000fc800078e0206 */
[----:B------:R3:W4:Y:S01]  /*11e0*/  SYNCS.PHASECHK.TRANS64.TRYWAIT P1, [R3+URZ], R0 ;  /* 0x00000000030075a7 */ /* 0x000722000802017f */
[----:B------:R-:W-:Y:S05]  /*11f0*/  @!P0 BRA `(.L_x_15) ;  /* 0x0000000000048947 */ /* 0x000fea0003800000 */
[----:B------:R-:W-:Y:S01]  /*1200*/  BPT.TRAP 0x1 ;  /* 0x000000040000795c */ /* 0x000fe20000300000 */
.L_x_15:
[----:B----4-:R-:W-:Y:S05]  /*1210*/  @P1 BRA `(.L_x_16) ;  /* 0x0000000000081947 */ /* 0x010fea0003800000 */
[----:B------:R-:W4:Y:S02]  /*1220*/  SYNCS.PHASECHK.TRANS64.TRYWAIT P1, [R3+URZ], R0 ;  /* 0x00000000030075a7 */ /* 0x000f24000802017f */
[----:B----4-:R-:W-:Y:S05]  /*1230*/  @!P1 BRA `(.L_x_17) ;  /* 0x0000008400f89947 */ /* 0x010fea0003800000 */
.L_x_16:
[----:B------:R-:W-:-:S04]  /*1240*/  UISETP.LT.AND UP0, UPT, UR40, 0x1, UPT ;  /* 0x000000012800788c */ /* 0x000fc8000bf01270 */
[----:B------:R-:W-:-:S06]  /*1250*/  USEL UR4, UR40, 0x1, UP0 ;  /* 0x0000000128047887 */ /* 0x000fcc0008000000 */
[----:B---34-:R-:W-:Y:S01]  /*1260*/  IMAD.U32 R0, RZ, RZ, UR4 ;  /* 0x00000004ff007e24 */ /* 0x018fe2000f8e00ff */
[----:B------:R-:W-:Y:S05]  /*1270*/  WARPSYNC.ALL ;  /* 0x0000000000007948 */ /* 0x000fea0003800000 */
[----:B------:R-:W-:-:S04]  /*1280*/  IADD3 R0, -R0, UR40, RZ ;  /* 0x0000002800007c10 */ /* 0x000fc8000fffe1ff */
[----:B------:R-:W-:Y:S02]  /*1290*/  ISETP.GE.AND P1, PT, R0, 0x1, PT ;  /* 0x000000010000780c */ /* 0x000fe40003f26270 */
[----:B------:R-:W-:Y:S01]  /*12a0*/  R2UR UR4, R6 ;  /* 0x00000000060472ca */ /* 0x000fe200000e0000 */
[----:B------:R-:W-:Y:S01]  /*12b0*/  ULOP3.LUT UR41, UR41, 0x10000, URZ, 0xfc, !UPT ;  /* 0x0001000029297892 */ /* 0x000fe2000f8efc3f */
[----:B------:R-:W-:Y:S01]  /*12c0*/  WARPGROUP.ARRIVE ;  /* 0x00000000000079c5 */ /* 0x000fe20000000000 */
[----:B------:R-:W-:Y:S01]  /*12d0*/  UMOV UR5, 0x80000020 ;  /* 0x8000002000057882 */ /* 0x000fe20000000000 */
[----:B------:R-:W-:-:S09]  /*12e0*/  UMOV UR7, 0x80000020 ;  /* 0x8000002000077882 */ /* 0x000fd20000000000 */
[----:B------:R-:W-:-:S04]  /*12f0*/  UIADD3 UR4, UR4, 0x6100, URZ ;  /* 0x0000610004047890 */ /* 0x000fc8000fffe03f */
[----:B------:R-:W-:-:S04]  /*1300*/  USHF.R.U32.HI UR4, URZ, 0x4, UR4 ;  /* 0x000000043f047899 */ /* 0x000fc80008011604 */
[----:B------:R-:W-:-:S04]  /*1310*/  ULOP3.LUT UR4, UR4, 0x3fff, URZ, 0xc0, !UPT ;  /* 0x00003fff04047892 */ /* 0x000fc8000f8ec03f */
[----:B------:R-:W-:Y:S02]  /*1320*/  ULOP3.LUT UR9, UR4, 0x10000, URZ, 0xfc, !UPT ;  /* 0x0001000004097892 */ /* 0x000fe4000f8efc3f */
[----:B------:R-:W-:Y:S02]  /*1330*/  ULEA UR4, UR39, UR41, 0x9 ;  /* 0x0000002927047291 */ /* 0x000fe4000f8e483f */
[----:B------:R-:W-:-:S09]  /*1340*/  ULEA UR6, UR39, UR9, 0xa ;  /* 0x0000000927067291 */ /* 0x000fd2000f8e503f */
[----:B------:R-:W-:Y:S01]  /*1350*/  IGMMA.64x256x32.S8.S8 R24, gdesc[UR4], RZ, !UPT, gsb0 ;  /* 0x06600000041879f1 */ /* 0x000fe2000c0410ff */
[----:B------:R-:W-:Y:S02]  /*1360*/  UIADD3 UR4, UR4, 0x2, URZ ;  /* 0x0000000204047890 */ /* 0x000fe4000fffe03f */
[----:B------:R-:W-:Y:S01]  /*1370*/  UIADD3 UR6, UR6, 0x2, URZ ;  /* 0x0000000206067890 */ /* 0x000fe2000fffe03f */
[----:B------:R-:W-:Y:S01]  /*1380*/  UMOV UR5, 0x80000020 ;  /* 0x8000002000057882 */ /* 0x000fe20000000000 */
[----:B------:R-:W-:Y:S01]  /*1390*/  UMOV UR7, 0x80000020 ;  /* 0x8000002000077882 */ /* 0x000fe20000000000 */
[----:B------:R-:W-:Y:S02]  /*13a0*/  WARPGROUP.DEPBAR.LE gsb0, 0x0 ;  /* 0x00008000000079c5 */ /* 0x000fe40000010000 */
[----:B------:R-:W-:-:S06]  /*13b0*/  WARPGROUP.ARRIVE ;  /* 0x00000000000079c5 */ /* 0x000fcc0000000000 */
[----:B------:R-:W-:Y:S03]  /*13c0*/  IGMMA.64x256x32.S8.S8 R24, gdesc[UR4], R24, gsb0 ;  /* 0x06600000041879f1 */ /* 0x000fe60008041018 */
[----:B------:R-:W-:Y:S02]  /*13d0*/  WARPGROUP.DEPBAR.LE gsb0, 0x0 ;  /* 0x00008000000079c5 */ /* 0x000fe40000010000 */
[----:B------:R-:W-:Y:S05]  /*13e0*/  @!P1 BRA `(.L_x_18) ;  /* 0x0000000000e09947 */ /* 0x000fea0003800000 */
[----:B------:R-:W-:Y:S02]  /*13f0*/  UIADD3 UR4, UR39, 0x1, URZ ;  /* 0x0000000127047890 */ /* 0x000fe4000fffe03f */
[----:B------:R-:W-:Y:S02]  /*1400*/  IMAD.U32 R3, RZ, RZ, UR39 ;  /* 0x00000027ff037e24 */ /* 0x000fe4000f8e00ff */
[----:B------:R-:W-:-:S04]  /*1410*/  UISETP.NE.AND UP0, UPT, UR4, 0x3, UPT ;  /* 0x000000030400788c */ /* 0x000fc8000bf05270 */
[----:B------:R-:W-:Y:S02]  /*1420*/  USEL UR5, URZ, 0x1, UP0 ;  /* 0x000000013f057887 */ /* 0x000fe40008000000 */
[----:B------:R-:W-:Y:S02]  /*1430*/  USEL UR8, UR4, URZ, UP0 ;  /* 0x0000003f04087287 */ /* 0x000fe40008000000 */
[----:B------:R-:W-:-:S06]  /*1440*/  ULOP3.LUT UR5, UR38, UR5, URZ, 0x3c, !UPT ;  /* 0x0000000526057292 */ /* 0x000fcc000f8e3c3f */
[----:B------:R-:W-:-:S07]  /*1450*/  IMAD.U32 R7, RZ, RZ, UR5 ;  /* 0x00000005ff077e24 */ /* 0x000fce000f8e00ff */
.L_x_25:
[----:B------:R-:W-:Y:S05]  /*1460*/  @!P0 BRA `(.L_x_19) ;  /* 0x0000000000048947 */ /* 0x000fea0003800000 */
[----:B------:R-:W-:Y:S01]  /*1470*/  BPT.TRAP 0x1 ;  /* 0x000000040000795c */ /* 0x000fe20000300000 */
.L_x_19:
[----:B------:R-:W3:Y:S01]  /*1480*/  S2UR UR5, SR_CgaCtaId ;  /* 0x00000000000579c3 */ /* 0x000ee20000008800 */
[----:B------:R-:W-:Y:S01]  /*1490*/  UMOV UR4, 0x400 ;  /* 0x0000040000047882 */ /* 0x000fe20000000000 */
[----:B01----:R-:W-:Y:S01]  /*14a0*/  IMAD.U32 R5, RZ, RZ, UR8 ;  /* 0x00000008ff057e24 */ /* 0x003fe2000f8e00ff */
[----:B------:R-:W-:Y:S01]  /*14b0*/  SHF.L.U32 R4, R7, 0x1f, RZ ;  /* 0x0000001f07047819 */ /* 0x000fe200000006ff */
[----:B---3--:R-:W-:-:S06]  /*14c0*/  ULEA UR4, UR5, UR4, 0x18 ;  /* 0x0000000405047291 */ /* 0x008fcc000f8ec03f */
[----:B------:R-:W-:-:S04]  /*14d0*/  IMAD.U32 R6, RZ, RZ, UR4 ;  /* 0x00000004ff067e24 */ /* 0x000fc8000f8e00ff */
[----:B------:R-:W-:-:S04]  /*14e0*/  IMAD R5, R5, 0x8, R6 ;  /* 0x0000000805057824 */ /* 0x000fc800078e0206 */
[----:B------:R0:W1:Y:S01]  /*14f0*/  SYNCS.PHASECHK.TRANS64.TRYWAIT P1, [R5+URZ], R4 ;  /* 0x00000004050075a7 */ /* 0x000062000802017f */
[----:B------:R-:W-:Y:S05]  /*1500*/  @!P0 BRA `(.L_x_20) ;  /* 0x0000000000048947 */ /* 0x000fea0003800000 */
[----:B------:R-:W-:Y:S01]  /*1510*/  BPT.TRAP 0x1 ;  /* 0x000000040000795c */ /* 0x000fe20000300000 */
.L_x_20:
[----:B-1----:R-:W-:Y:S05]  /*1520*/  @P1 BRA `(.L_x_21) ;  /* 0x0000000000081947 */ /* 0x002fea0003800000 */
[----:B------:R-:W1:Y:S02]  /*1530*/  SYNCS.PHASECHK.TRANS64.TRYWAIT P1, [R5+URZ], R4 ;  /* 0x00000004050075a7 */ /* 0x000e64000802017f */
[----:B-1----:R-:W-:Y:S05]  /*1540*/  @!P1 BRA `(.L_x_22) ;  /* 0x0000008400489947 */ /* 0x002fea0003800000 */
.L_x_21:
[----:B------:R-:W-:Y:S01]  /*1550*/  ULEA UR4, UR8, UR41, 0x9 ;  /* 0x0000002908047291 */ /* 0x000fe2000f8e483f */
[----:B------:R-:W-:Y:S01]  /*1560*/  WARPGROUP.ARRIVE ;  /* 0x00000000000079c5 */ /* 0x000fe20000000000 */
[----:B------:R-:W-:Y:S01]  /*1570*/  ULEA UR6, UR8, UR9, 0xa ;  /* 0x0000000908067291 */ /* 0x000fe2000f8e503f */
[----:B------:R-:W-:Y:S01]  /*1580*/  UMOV UR5, 0x80000020 ;  /* 0x8000002000057882 */ /* 0x000fe20000000000 */
[----:B------:R-:W-:-:S07]  /*1590*/  UMOV UR7, 0x80000020 ;  /* 0x8000002000077882 */ /* 0x000fce0000000000 */
[----:B------:R-:W-:Y:S01]  /*15a0*/  IGMMA.64x256x32.S8.S8 R24, gdesc[UR4], R24, gsb0 ;  /* 0x06600000041879f1 */ /* 0x000fe20008041018 */
        /* <DEDUP_REMOVED lines=9> */
[----:B------:R-:W-:Y:S01]  /*1640*/  BPT.TRAP 0x1 ;  /* 0x000000040000795c */ /* 0x000fe20000300000 */
.L_x_23:
[----:B01----:R-:W-:Y:S01]  /*1650*/  IMAD R4, R3, 0x8, R6 ;  /* 0x0000000803047824 */ /* 0x003fe200078e0206 */
[----:B------:R-:W-:-:S03]  /*1660*/  ISETP.GT.U32.AND P1, PT, R19, 0x1, PT ;  /* 0x000000011300780c */ /* 0x000fc60003f24070 */
[----:B------:R-:W-:-:S05]  /*1670*/  VIADD R4, R4, 0x18 ;  /* 0x0000001804047836 */ /* 0x000fca0000000000 */
[----:B------:R-:W-:-:S04]  /*1680*/  PRMT R4, RZ, 0x654, R4 ;  /* 0x00000654ff047816 */ /* 0x000fc80000000004 */
[----:B------:R0:W-:Y:S01]  /*1690*/  SYNCS.ARRIVE.TRANS64.RED.A1T0 RZ, [R4+URZ], RZ ;  /* 0x000000ff04ff79a7 */ /* 0x0001e2000810043f */
[----:B------:R-:W-:Y:S05]  /*16a0*/  @P1 BRA `(.L_x_24) ;  /* 0x0000000000041947 */ /* 0x000fea0003800000 */
[----:B------:R-:W-:Y:S01]  /*16b0*/  BPT.TRAP 0x1 ;  /* 0x000000040000795c */ /* 0x000fe20000300000 */
.L_x_24:
[----:B------:R-:W-:Y:S01]  /*16c0*/  UIADD3 UR8, UR8, 0x1, URZ ;  /* 0x0000000108087890 */ /* 0x000fe2000fffe03f */
[C---:B------:R-:W-:Y:S01]  /*16d0*/  ISETP.GT.AND P2, PT, R0.reuse, 0x1, PT ;  /* 0x000000010000780c */ /* 0x040fe20003f44270 */
[----:B------:R-:W-:Y:S02]  /*16e0*/  VIADD R3, R3, 0x1 ;  /* 0x0000000103037836 */ /* 0x000fe40000000000 */
[----:B------:R-:W-:Y:S01]  /*16f0*/  UISETP.NE.AND UP0, UPT, UR8, 0x3, UPT ;  /* 0x000000030800788c */ /* 0x000fe2000bf05270 */
[----:B------:R-:W-:Y:S02]  /*1700*/  VIADD R0, R0, 0xffffffff ;  /* 0xffffffff00007836 */ /* 0x000fe40000000000 */
[C---:B------:R-:W-:Y:S01]  /*1710*/  ISETP.NE.AND P1, PT, R3.reuse, 0x3, PT ;  /* 0x000000030300780c */ /* 0x040fe20003f25270 */
[----:B------:R-:W-:Y:S02]  /*1720*/  USEL UR4, URZ, 0x1, UP0 ;  /* 0x000000013f047887 */ /* 0x000fe40008000000 */
[----:B------:R-:W-:Y:S01]  /*1730*/  USEL UR8, UR8, URZ, UP0 ;  /* 0x0000003f08087287 */ /* 0x000fe20008000000 */
[----:B------:R-:W-:-:S03]  /*1740*/  SEL R3, R3, RZ, P1 ;  /* 0x000000ff03037207 */ /* 0x000fc60000800000 */
[----:B------:R-:W-:Y:S01]  /*1750*/  LOP3.LUT R7, R7, UR4, RZ, 0x3c, !PT ;  /* 0x0000000407077c12 */ /* 0x000fe2000f8e3cff */
[----:B------:R-:W-:Y:S07]  /*1760*/  @P2 BRA `(.L_x_25) ;  /* 0xfffffffc003c2947 */ /* 0x000fee000383ffff */
.L_x_18:
[----:B------:R-:W3:Y:S02]  /*1770*/  LDC R0, c[0x0][0x28c] ;  /* 0x0000a300ff007b82 */ /* 0x000ee40000000800 */
[----:B---3--:R-:W-:-:S13]  /*1780*/  ISETP.GE.AND P1, PT, R0, 0x1, PT ;  /* 0x000000010000780c */ /* 0x008fda0003f26270 */
[----:B------:R-:W-:Y:S05]  /*1790*/  @!P1 BRA `(.L_x_26) ;  /* 0x0000000000409947 */ /* 0x000fea0003800000 */
[----:B------:R-:W-:Y:S05]  /*17a0*/  @!P0 BRA `(.L_x_27) ;  /* 0x0000000000048947 */ /* 0x000fea0003800000 */
[----:B------:R-:W-:Y:S01]  /*17b0*/  BPT.TRAP 0x1 ;  /* 0x000000040000795c */ /* 0x000fe20000300000 */
.L_x_27:
[----:B------:R-:W-:Y:S01]  /*17c0*/  UISETP.LT.AND UP0, UPT, UR40, 0x1, UPT ;  /* 0x000000012800788c */ /* 0x000fe2000bf01270 */
[----:B------:R-:W-:-:S03]  /*17d0*/  ISETP.GT.U32.AND P0, PT, R19, 0x1, PT ;  /* 0x000000011300780c */ /* 0x000fc60003f04070 */
[----:B------:R-:W-:-:S04]  /*17e0*/  USEL UR6, UR40, 0x1, UP0 ;  /* 0x0000000128067887 */ /* 0x000fc80008000000 */
[----:B------:R-:W-:-:S04]  /*17f0*/  UIADD3 UR6, UR39, UR40, -UR6 ;  /* 0x0000002827067290 */ /* 0x000fc8000fffe806 */
[----:B------:R-:W-:-:S04]  /*1800*/  UIMAD.WIDE.U32 UR4, UR6, -0x55555555, URZ ;  /* 0xaaaaaaab060478a5 */ /* 0x000fc8000f8e003f */
[----:B------:R-:W-:-:S04]  /*1810*/  USHF.R.U32.HI UR4, URZ, 0x1, UR5 ;  /* 0x000000013f047899 */ /* 0x000fc80008011605 */
[----:B------:R-:W-:-:S06]  /*1820*/  UIMAD UR6, UR4, -0x3, UR6 ;  /* 0xfffffffd040678a4 */ /* 0x000fcc000f8e0206 */
[----:B------:R-:W-:-:S04]  /*1830*/  IMAD.U32 R3, RZ, RZ, UR6 ;  /* 0x00000006ff037e24 */ /* 0x000fc8000f8e00ff */
[----:B------:R-:W-:-:S04]  /*1840*/  IMAD R0, R3, 0x8, R6 ;  /* 0x0000000803007824 */ /* 0x000fc800078e0206 */
[----:B------:R-:W-:-:S05]  /*1850*/  VIADD R0, R0, 0x18 ;  /* 0x0000001800007836 */ /* 0x000fca0000000000 */
[----:B------:R-:W-:-:S04]  /*1860*/  PRMT R0, RZ, 0x654, R0 ;  /* 0x00000654ff007816 */ /* 0x000fc80000000000 */
[----:B------:R3:W-:Y:S01]  /*1870*/  SYNCS.ARRIVE.TRANS64.RED.A1T0 RZ, [R0+URZ], RZ ;  /* 0x000000ff00ff79a7 */ /* 0x0007e2000810043f */
[----:B------:R-:W-:Y:S05]  /*1880*/  @P0 BRA `(.L_x_26) ;  /* 0x0000000000040947 */ /* 0x000fea0003800000 */
[----:B------:R-:W-:Y:S01]  /*1890*/  BPT.TRAP 0x1 ;  /* 0x000000040000795c */ /* 0x000fe20000300000 */
.L_x_26:
[----:B------:R-:W4:Y:S01]  /*18a0*/  LDC R9, c[0x0][0x288] ;  /* 0x0000a200ff097b82 */ /* 0x000f220000000800 */
[--C-:B---3--:R-:W-:Y:S01]  /*18b0*/  SHF.R.U32.HI R0, RZ, 0x2, R18.reuse ;  /* 0x00000002ff007819 */ /* 0x108fe20000011612 */
[----:B------:R-:W-:Y:S01]  /*18c0*/  UIADD3 UR39, UR40, UR39, URZ ;  /* 0x0000002728277290 */ /* 0x000fe2000fffe03f */
[----:B01----:R-:W-:Y:S01]  /*18d0*/  SHF.R.U32.HI R5, RZ, 0x7, R18 ;  /* 0x00000007ff057819 */ /* 0x003fe20000011612 */
[----:B------:R-:W-:Y:S01]  /*18e0*/  ULDC UR7, c[0x0][0x284] ;  /* 0x0000a10000077ab9 */ /* 0x000fe20000000800 */
[----:B------:R-:W-:Y:S01]  /*18f0*/  LOP3.LUT R4, R18, 0x60, RZ, 0xc0, !PT ;  /* 0x0000006012047812 */ /* 0x000fe200078ec0ff */
[----:B------:R-:W-:Y:S01]  /*1900*/  UISETP.GT.U32.AND UP0, UPT, UR39, 0x2, UPT ;  /* 0x000000022700788c */ /* 0x000fe2000bf04070 */
[----:B------:R-:W-:Y:S01]  /*1910*/  LOP3.LUT R3, R0, 0x7, RZ, 0xc0, !PT ;  /* 0x0000000700037812 */ /* 0x000fe200078ec0ff */
[----:B------:R-:W-:Y:S01]  /*1920*/  UISETP.GE.U32.AND UP1, UPT, UR40, 0x3, UPT ;  /* 0x000000032800788c */ /* 0x000fe2000bf26070 */
[----:B------:R-:W-:Y:S01]  /*1930*/  LOP3.LUT R0, R5, 0x1, RZ, 0xc0, !PT ;  /* 0x0000000105007812 */ /* 0x000fe200078ec0ff */
[----:B------:R-:W-:Y:S01]  /*1940*/  UISETP.LT.U32.AND UP0, UPT, UR40, 0x3, UP0 ;  /* 0x000000032800788c */ /* 0x000fe20008701070 */
[----:B------:R-:W-:Y:S01]  /*1950*/  SHF.R.U32.HI R6, RZ, 0x1, R4 ;  /* 0x00000001ff067819 */ /* 0x000fe20000011604 */
[----:B------:R-:W-:Y:S01]  /*1960*/  IMAD.SHL.U32 R4, R18, 0x2, RZ ;  /* 0x0000000212047824 */ /* 0x000fe200078e00ff */
[----:B------:R-:W-:Y:S01]  /*1970*/  SHF.R.S32.HI R14, RZ, 0x1f, R22 ;  /* 0x0000001fff0e7819 */ /* 0x000fe20000011416 */
[----:B------:R-:W-:Y:S01]  /*1980*/  IMAD.SHL.U32 R8, R0, 0x40, RZ ;  /* 0x0000004000087824 */ /* 0x000fe200078e00ff */
[--C-:B------:R-:W-:Y:S01]  /*1990*/  IADD3 R5, RZ, -R6, -R3.reuse ;  /* 0x80000006ff057210 */ /* 0x100fe20007ffe803 */
[----:B------:R-:W-:Y:S01]  /*19a0*/  ULDC.64 UR8, c[0x0][0x5d0] ;  /* 0x0001740000087ab9 */ /* 0x000fe20000000a00 */
[----:B------:R-:W-:Y:S01]  /*19b0*/  LOP3.LUT R4, R4, 0x6, RZ, 0xc0, !PT ;  /* 0x0000000604047812 */ /* 0x000fe200078ec0ff */
[----:B------:R-:W-:Y:S01]  /*19c0*/  UIMAD.WIDE.U32 UR4, UR39, -0x55555555, URZ ;  /* 0xaaaaaaab270478a5 */ /* 0x000fe2000f8e003f */
[----:B------:R-:W-:Y:S01]  /*19d0*/  LOP3.LUT R3, R8, 0x40, R3, 0xe2, !PT ;  /* 0x0000004008037812 */ /* 0x000fe200078ee203 */
[----:B------:R-:W-:Y:S01]  /*19e0*/  IMAD R7, R0, -0x40, R5 ;  /* 0xffffffc000077824 */ /* 0x000fe200078e0205 */
[----:B------:R-:W-:Y:S01]  /*19f0*/  LOP3.LUT R0, R18, 0x3, RZ, 0xc0, !PT ;  /* 0x0000000312007812 */ /* 0x000fe200078ec0ff */
[----:B------:R-:W-:Y:S01]  /*1a00*/  USEL UR6, URZ, 0x1, !UP0 ;  /* 0x000000013f067887 */ /* 0x000fe2000c000000 */
[----:B------:R-:W-:Y:S01]  /*1a10*/  PRMT R8, R4, 0x6540, R23 ;  /* 0x0000654004087816 */ /* 0x000fe20000000017 */
[----:B------:R-:W-:Y:S01]  /*1a20*/  IMAD.SHL.U32 R23, R23, 0x100, RZ ;  /* 0x0000010017177824 */ /* 0x000fe200078e00ff */
[----:B------:R-:W-:Y:S01]  /*1a30*/  USHF.R.U32.HI UR4, URZ, 0x1, UR5 ;  /* 0x000000013f047899 */ /* 0x000fe20008011605 */
[----:B----4-:R-:W-:Y:S01]  /*1a40*/  IMAD R12, R0, -0x2, R9 ;  /* 0xfffffffe000c7824 */ /* 0x010fe200078e0209 */
[----:B------:R-:W-:Y:S01]  /*1a50*/  ULOP3.LUT UR38, UR38, UR6, URZ, 0x3c, !UPT ;  /* 0x0000000626267292 */ /* 0x000fe2000f8e3c3f */
[----:B------:R-:W-:Y:S01]  /*1a60*/  IMAD.SHL.U32 R0, R152, 0x80, RZ ;  /* 0x0000008098007824 */ /* 0x000fe200078e00ff */
[----:B------:R-:W-:Y:S01]  /*1a70*/  ISETP.GE.AND P0, PT, R23, R9, PT ;  /* 0x000000091700720c */ /* 0x000fe20003f06270 */
[----:B------:R-:W-:Y:S01]  /*1a80*/  IMAD R5, R14, UR8, RZ ;  /* 0x000000080e057c24 */ /* 0x000fe2000f8e02ff */
[--C-:B------:R-:W-:Y:S01]  /*1a90*/  SHF.R.S32.HI R9, RZ, 0x1f, R8.reuse ;  /* 0x0000001fff097819 */ /* 0x100fe20000011408 */
[----:B------:R-:W-:Y:S01]  /*1aa0*/  IMAD.WIDE R10, R152, 0x80, RZ ;  /* 0x00000080980a7825 */ /* 0x000fe200078e02ff */
[C---:B------:R-:W-:Y:S01]  /*1ab0*/  ISETP.GE.OR P0, PT, R0.reuse, UR7, P0 ;  /* 0x0000000700007c0c */ /* 0x040fe20008706670 */
[----:B------:R-:W-:Y:S01]  /*1ac0*/  UIMAD UR39, UR4, -0x3, UR39 ;  /* 0xfffffffd042778a4 */ /* 0x000fe2000f8e0227 */
[----:B------:R-:W-:Y:S01]  /*1ad0*/  IADD3 R160, -R0, UR7, R7 ;  /* 0x0000000700a07c10 */ /* 0x000fe2000fffe107 */
[C---:B------:R-:W-:Y:S01]  /*1ae0*/  IMAD R13, R22.reuse, UR9, R5 ;  /* 0x00000009160d7c24 */ /* 0x040fe2000f8e0205 */
[----:B------:R-:W-:Y:S01]  /*1af0*/  @UP1 ULOP3.LUT UR38, UR38, 0x1, UR4, 0x78, !UPT ;  /* 0x0000000126261892 */ /* 0x000fe2000f8e7804 */
[----:B------:R-:W-:Y:S01]  /*1b00*/  IMAD.WIDE.U32 R4, R22, UR8, R8 ;  /* 0x0000000816047c25 */ /* 0x000fe2000f8e0008 */
[----:B------:R-:W-:-:S03]  /*1b10*/  LOP3.LUT R161, R10, R3, R6, 0xfe, !PT ;  /* 0x000000030aa17212 */ /* 0x000fc600078efe06 */
[----:B------:R-:W-:Y:S02]  /*1b20*/  IMAD.IADD R5, R5, 0x1, R13 ;  /* 0x0000000105057824 */ /* 0x000fe400078e020d */
[----:B------:R-:W-:Y:S02]  /*1b30*/  IMAD.IADD R0, R12, 0x1, -R23 ;  /* 0x000000010c007824 */ /* 0x000fe400078e0a17 */
[----:B------:R-:W-:Y:S01]  /*1b40*/  IMAD.MOV.U32 R152, RZ, RZ, -0x1 ;  /* 0xffffffffff987424 */ /* 0x000fe200078e00ff */
[----:B------:R-:W-:Y:S06]  /*1b50*/  @P0 BRA `(.L_x_28) ;  /* 0x0000006000a00947 */ /* 0x000fec0003800000 */
[----:B------:R-:W0:Y:S01]  /*1b60*/  LDC.64 R12, c[0x0][0x5c8] ;  /* 0x00017200ff0c7b82 */ /* 0x000e220000000a00 */
[----:B------:R-:W-:Y:S01]  /*1b70*/  ULDC.64 UR4, c[0x0][0x5c0] ;  /* 0x0001700000047ab9 */ /* 0x000fe20000000a00 */
[----:B------:R-:W-:Y:S01]  /*1b80*/  BSSY B0, `(.L_x_28) ;  /* 0x0000625000007945 */ /* 0x000fe20003800000 */
[-C--:B0-----:R-:W-:Y:S02]  /*1b90*/  IMAD R6, R11, R12.reuse, RZ ;  /* 0x0000000c0b067224 */ /* 0x081fe400078e02ff */
[----:B------:R-:W-:-:S04]  /*1ba0*/  IMAD.WIDE.U32 R4, R161, R12, R4 ;  /* 0x0000000ca1047225 */ /* 0x000fc800078e0004 */
[----:B------:R-:W-:Y:S01]  /*1bb0*/  IMAD R3, R161, R13, R6 ;  /* 0x0000000da1037224 */ /* 0x000fe200078e0206 */
[----:B------:R-:W-:-:S03]  /*1bc0*/  IADD3 R4, P0, R4, UR4, RZ ;  /* 0x0000000404047c10 */ /* 0x000fc6000ff1e0ff */
[----:B------:R-:W-:Y:S01]  /*1bd0*/  IMAD.IADD R3, R5, 0x1, R3 ;  /* 0x0000000105037824 */ /* 0x000fe200078e0203 */
[----:B------:R-:W-:-:S04]  /*1be0*/  LEA R6, P1, R12, R4, 0x3 ;  /* 0x000000040c067211 */ /* 0x000fc800078218ff */
[----:B------:R-:W-:Y:S02]  /*1bf0*/  IADD3.X R5, R3, UR5, RZ, P0, !PT ;  /* 0x0000000503057c10 */ /* 0x000fe400087fe4ff */
[----:B-----5:R-:W-:Y:S02]  /*1c00*/  ISETP.NE.AND P0, PT, R154, RZ, PT ;  /* 0x000000ff9a00720c */ /* 0x020fe40003f05270 */
[----:B------:R-:W-:-:S11]  /*1c10*/  LEA.HI.X R7, R12, R5, R13, 0x3, P1 ;  /* 0x000000050c077211 */ /* 0x000fd600008f1c0d */
[----:B------:R-:W-:Y:S05]  /*1c20*/  @!P0 BRA `(.L_x_29) ;  /* 0x0000004800608947 */ /* 0x000fea0003800000 */
[----:B------:R-:W0:Y:S01]  /*1c30*/  LDC.64 R156, c[0x0][0x5b0] ;  /* 0x00016c00ff9c7b82 */ /* 0x000e220000000a00 */
[----:B------:R-:W-:Y:S01]  /*1c40*/  ULDC.64 UR4, c[0x0][0x5b8] ;  /* 0x00016e0000047ab9 */ /* 0x000fe20000000a00 */
[----:B------:R-:W-:Y:S01]  /*1c50*/  ISETP.GE.AND P1, PT, R160, 0x1, PT ;  /* 0x00000001a000780c */ /* 0x000fe20003f26270 */
[----:B------:R-:W-:Y:S01]  /*1c60*/  IMAD R3, R14, UR4, RZ ;  /* 0x000000040e037c24 */ /* 0x000fe2000f8e02ff */
[----:B------:R-:W-:Y:S01]  /*1c70*/  BSSY B1, `(.L_x_30) ;  /* 0x000000e000017945 */ /* 0x000fe20003800000 */
[----:B------:R-:W-:Y:S01]  /*1c80*/  IMAD.WIDE.U32 R20, R22, UR4, R8 ;  /* 0x0000000416147c25 */ /* 0x000fe2000f8e0008 */
[----:B------:R-:W-:Y:S02]  /*1c90*/  ISETP.LT.OR P5, PT, R0, 0x1, !P1 ;  /* 0x000000010000780c */ /* 0x000fe40004fa1670 */
[----:B------:R-:W1:Y:S01]  /*1ca0*/  LDC.64 R158, c[0x0][0x5a8] ;  /* 0x00016a00ff9e7b82 */ /* 0x000e620000000a00 */
[----:B------:R-:W-:Y:S02]  /*1cb0*/  IMAD R3, R22, UR5, R3 ;  /* 0x0000000516037c24 */ /* 0x000fe4000f8e0203 */
[----:B------:R-:W-:-:S02]  /*1cc0*/  IMAD.MOV.U32 R14, RZ, RZ, R20 ;  /* 0x000000ffff0e7224 */ /* 0x000fc400078e0014 */
[----:B------:R-:W-:Y:S02]  /*1cd0*/  IMAD.IADD R15, R21, 0x1, R3 ;  /* 0x00000001150f7824 */ /* 0x000fe400078e0203 */
[-C--:B0-----:R-:W-:Y:S02]  /*1ce0*/  IMAD R10, R11, R156.reuse, RZ ;  /* 0x0000009c0b0a7224 */ /* 0x081fe400078e02ff */
[----:B------:R-:W-:-:S04]  /*1cf0*/  IMAD.WIDE.U32 R8, R161, R156, R14 ;  /* 0x0000009ca1087225 */ /* 0x000fc800078e000e */
[----:B------:R-:W-:Y:S01]  /*1d00*/  IMAD R13, R161, R157, R10 ;  /* 0x0000009da10d7224 */ /* 0x000fe200078e020a */
[----:B-1----:R-:W-:-:S04]  /*1d10*/  IADD3 R8, P0, R8, R158, RZ ;  /* 0x0000009e08087210 */ /* 0x002fc80007f1e0ff */
[----:B------:R-:W-:Y:S01]  /*1d20*/  IADD3.X R9, R159, R9, R13, P0, !PT ;  /* 0x000000099f097210 */ /* 0x000fe200007fe40d */
[----:B------:R-:W-:Y:S08]  /*1d30*/  @P5 BRA `(.L_x_31) ;  /* 0x0000000000045947 */ /* 0x000ff00003800000 */
[----:B--2---:R0:W5:Y:S02]  /*1d40*/  LDG.E.U8 R155, desc[UR36][R8.64] ;  /* 0x00000024089b7981 */ /* 0x004164000c1e1100 */
.L_x_31:
[----:B------:R-:W-:Y:S05]  /*1d50*/  BSYNC B1 ;  /* 0x0000000000017941 */ /* 0x000fea0003800000 */
.L_x_30:
[----:B-----5:R-:W-:Y:S01]  /*1d60*/  LOP3.LUT R3, R155, 0xffff, RZ, 0xc0, !PT ;  /* 0x0000ffff9b037812 */ /* 0x020fe200078ec0ff */
[----:B------:R-:W-:Y:S01]  /*1d70*/  IMAD.SHL.U32 R10, R156, 0x8, RZ ;  /* 0x000000089c0a7824 */ /* 0x000fe200078e00ff */
[----:B------:R-:W-:Y:S01]  /*1d80*/  ISETP.LT.OR P2, PT, R0, 0x2, !P1 ;  /* 0x000000020000780c */ /* 0x000fe20004f41670 */
[----:B------:R-:W-:Y:S01]  /*1d90*/  BSSY B1, `(.L_x_32) ;  /* 0x000000e000017945 */ /* 0x000fe20003800000 */
[----:B------:R-:W-:Y:S02]  /*1da0*/  PRMT R3, R3, 0x8880, RZ ;  /* 0x0000888003037816 */ /* 0x000fe400000000ff */
[----:B------:R-:W-:Y:S02]  /*1db0*/  SHF.L.U64.HI R11, R156, 0x3, R157 ;  /* 0x000000039c0b7819 */ /* 0x000fe4000001029d */
[----:B------:R-:W-:Y:S01]  /*1dc0*/  ISETP.GE.AND P0, PT, R160, 0x9, PT ;  /* 0x00000009a000780c */ /* 0x000fe20003f06270 */
[----:B------:R-:W-:Y:S02]  /*1dd0*/  IMAD R12, R3, R154, RZ ;  /* 0x0000009a030c7224 */ /* 0x000fe400078e02ff */
[----:B------:R-:W-:-:S04]  /*1de0*/  IMAD.WIDE.U32 R10, R161, R156, R10 ;  /* 0x0000009ca10a7225 */ /* 0x000fc800078e000a */
[----:B------:R-:W-:Y:S01]  /*1df0*/  @!P5 IMAD R3, R24, R153, R12 ;  /* 0x000000991803d224 */ /* 0x000fe200078e020c */
[----:B------:R-:W-:Y:S01]  /*1e00*/  IADD3 R10, P3, P4, R20, R158, R10 ;  /* 0x0000009e140a7210 */ /* 0x000fe20007c7e00a */
[----:B------:R-:W-:-:S03]  /*1e10*/  IMAD.IADD R13, R13, 0x1, R11 ;  /* 0x000000010d0d7824 */ /* 0x000fc600078e020b */
[----:B------:R1:W-:Y:S01]  /*1e20*/  @!P5 STG.E.U8 desc[UR36][R4.64], R3 ;  /* 0x000000030400d986 */ /* 0x0003e2000c101124 */
[----:B------:R-:W-:Y:S08]  /*1e30*/  @P2 BRA `(.L_x_33) ;  /* 0x00000000000c2947 */ /* 0x000ff00003800000 */
[----:B--2---:R-:W1:Y:S02]  /*1e40*/  LDG.E.U8 R155, desc[UR36][R8.64+0x1] ;  /* 0x00000124089b7981 */ /* 0x004e64000c1e1100 */
[----:B-1----:R-:W-:-:S05]  /*1e50*/  PRMT R3, R155, 0x8880, RZ ;  /* 0x000088809b037816 */ /* 0x002fca00000000ff */
[----:B------:R-:W-:-:S07]  /*1e60*/  IMAD R12, R3, R154, RZ ;  /* 0x0000009a030c7224 */ /* 0x000fce00078e02ff */
.L_x_33:
[----:B------:R-:W-:Y:S05]  /*1e70*/  BSYNC B1 ;  /* 0x0000000000017941 */ /* 0x000fea0003800000 */
.L_x_32:
[C---:B------:R-:W-:Y:S01]  /*1e80*/  ISETP.LT.OR P5, PT, R0.reuse, 0x1, !P0 ;  /* 0x000000010000780c */ /* 0x040fe200047a1670 */
[----:B------:R-:W-:Y:S01]  /*1e90*/  @!P2 IMAD R25, R25, R153, R12 ;  /* 0x000000991919a224 */ /* 0x000fe200078e020c */
[----:B------:R-:W-:Y:S01]  /*1ea0*/  BSSY B1, `(.L_x_34) ;  /* 0x000000a000017945 */ /* 0x000fe20003800000 */
[----:B------:R-:W-:Y:S02]  /*1eb0*/  IADD3.X R11, R15, R159, R13, P3, P4 ;  /* 0x0000009f0f0b7210 */ /* 0x000fe40001fe840d */
[C---:B------:R-:W-:Y:S01]  /*1ec0*/  ISETP.LT.OR P3, PT, R0.reuse, 0x2, !P0 ;  /* 0x000000020000780c */ /* 0x040fe20004761670 */
[----:B------:R3:W-:Y:S01]  /*1ed0*/  @!P2 STG.E.U8 desc[UR36][R4.64+0x1], R25 ;  /* 0x000001190400a986 */ /* 0x0007e2000c101124 */
[C---:B------:R-:W-:Y:S02]  /*1ee0*/  ISETP.LT.OR P4, PT, R0.reuse, 0x9, !P1 ;  /* 0x000000090000780c */ /* 0x040fe40004f81670 */
[----:B------:R-:W-:-:S04]  /*1ef0*/  ISETP.LT.OR P2, PT, R0, 0xa, !P1 ;  /* 0x0000000a0000780c */ /* 0x000fc80004f41670 */
[----:B------:R-:W-:Y:S09]  /*1f00*/  @P5 BRA `(.L_x_35) ;  /* 0x00000000000c5947 */ /* 0x000ff20003800000 */
[----:B--2---:R-:W1:Y:S02]  /*1f10*/  LDG.E.U8 R155, desc[UR36][R10.64] ;  /* 0x000000240a9b7981 */ /* 0x004e64000c1e1100 */
[----:B-1----:R-:W-:-:S05]  /*1f20*/  PRMT R3, R155, 0x8880, RZ ;  /* 0x000088809b037816 */ /* 0x002fca00000000ff */
[----:B------:R-:W-:-:S07]  /*1f30*/  IMAD R12, R3, R154, RZ ;  /* 0x0000009a030c7224 */ /* 0x000fce00078e02ff */
.L_x_35:
[----:B------:R-:W-:Y:S05]  /*1f40*/  BSYNC B1 ;  /* 0x0000000000017941 */ /* 0x000fea0003800000 */
.L_x_34:
[----:B-1----:R-:W-:Y:S01]  /*1f50*/  @!P5 IMAD R3, R26, R153, R12 ;  /* 0x000000991a03d224 */ /* 0x002fe200078e020c */
[----:B------:R-:W-:Y:S04]  /*1f60*/  BSSY B1, `(.L_x_36) ;  /* 0x0000006000017945 */ /* 0x000fe80003800000 */
[----:B------:R1:W-:Y:S01]  /*1f70*/  @!P5 STG.E.U8 desc[UR36][R6.64], R3 ;  /* 0x000000030600d986 */ /* 0x0003e2000c101124 */
[----:B------:R-:W-:Y:S05]  /*1f80*/  @P3 BRA `(.L_x_37) ;  /* 0x00000000000c3947 */ /* 0x000fea0003800000 */
[----:B--2---:R-:W1:Y:S02]  /*1f90*/  LDG.E.U8 R155, desc[UR36][R10.64+0x1] ;  /* 0x000001240a9b7981 */ /* 0x004e64000c1e1100 */
[----:B-1----:R-:W-:-:S05]  /*1fa0*/  PRMT R3, R155, 0x8880, RZ ;  /* 0x000088809b037816 */ /* 0x002fca00000000ff */
[----:B------:R-:W-:-:S07]  /*1fb0*/  IMAD R12, R3, R154, RZ ;  /* 0x0000009a030c7224 */ /* 0x000fce00078e02ff */
.L_x_37:
[----:B------:R-:W-:Y:S05]  /*1fc0*/  BSYNC B1 ;  /* 0x0000000000017941 */ /* 0x000fea0003800000 */
.L_x_36:
[----:B------:R-:W-:Y:S01]  /*1fd0*/  @!P3 IMAD R27, R27, R153, R12 ;  /* 0x000000991b1bb224 */ /* 0x000fe200078e020c */
[----:B------:R-:W-:Y:S04]  /*1fe0*/  BSSY B1, `(.L_x_38) ;  /* 0x0000006000017945 */ /* 0x000fe80003800000 */
[----:B------:R4:W-:Y:S01]  /*1ff0*/  @!P3 STG.E.U8 desc[UR36][R6.64+0x1], R27 ;  /* 0x0000011b0600b986 */ /* 0x0009e2000c101124 */
[----:B------:R-:W-:Y:S05]  /*2000*/  @P4 BRA `(.L_x_39) ;  /* 0x00000000000c4947 */ /* 0x000fea0003800000 */
[----:B--2---:R-:W1:Y:S02]  /*2010*/  LDG.E.U8 R155, desc[UR36][R8.64+0x8] ;  /* 0x00000824089b7981 */ /* 0x004e64000c1e1100 */
[----:B-1----:R-:W-:-:S05]  /*2020*/  PRMT R3, R155, 0x8880, RZ ;  /* 0x000088809b037816 */ /* 0x002fca00000000ff */
[----:B------:R-:W-:-:S07]  /*2030*/  IMAD R12, R3, R154, RZ ;  /* 0x0000009a030c7224 */ /* 0x000fce00078e02ff */
.L_x_39:
[----:B------:R-:W-:Y:S05]  /*2040*/  BSYNC B1 ;  /* 0x0000000000017941 */ /* 0x000fea0003800000 */
.L_x_38:
[----:B-1----:R-:W-:Y:S01]  /*2050*/  @!P4 IMAD R3, R28, R153, R12 ;  /* 0x000000991c03c224 */ /* 0x002fe200078e020c */
[----:B------:R-:W-:Y:S04]  /*2060*/  BSSY B1, `(.L_x_40) ;  /* 0x0000006000017945 */ /* 0x000fe80003800000 */
[----:B------:R1:W-:Y:S01]  /*2070*/  @!P4 STG.E.U8 desc[UR36][R4.64+0x8], R3 ;  /* 0x000008030400c986 */ /* 0x0003e2000c101124 */
[----:B------:R-:W-:Y:S05]  /*2080*/  @P2 BRA `(.L_x_41) ;  /* 0x00000000000c2947 */ /* 0x000fea0003800000 */
[----:B--2---:R-:W1:Y:S02]  /*2090*/  LDG.E.U8 R155, desc[UR36][R8.64+0x9] ;  /* 0x00000924089b7981 */ /* 0x004e64000c1e1100 */
[----:B-1----:R-:W-:-:S05]  /*20a0*/  PRMT R3, R155, 0x8880, RZ ;  /* 0x000088809b037816 */ /* 0x002fca00000000ff */
[----:B------:R-:W-:-:S07]  /*20b0*/  IMAD R12, R3, R154, RZ ;  /* 0x0000009a030c7224 */ /* 0x000fce00078e02ff */
.L_x_41:
[----:B------:R-:W-:Y:S05]  /*20c0*/  BSYNC B1 ;  /* 0x0000000000017941 */ /* 0x000fea0003800000 */
.L_x_40:
[C---:B------:R-:W-:Y:S01]  /*20d0*/  ISETP.LT.OR P4, PT, R0.reuse, 0x9, !P0 ;  /* 0x000000090000780c */ /* 0x040fe20004781670 */
[----:B------:R-:W-:Y:S01]  /*20e0*/  @!P2 IMAD R29, R29, R153, R12 ;  /* 0x000000991d1da224 */ /* 0x000fe200078e020c */
[----:B------:R-:W-:Y:S01]  /*20f0*/  BSSY B1, `(.L_x_42) ;  /* 0x0000009000017945 */ /* 0x000fe20003800000 */
[C---:B------:R-:W-:Y:S02]  /*2100*/  ISETP.LT.OR P3, PT, R0.reuse, 0xa, !P0 ;  /* 0x0000000a0000780c */ /* 0x040fe40004761670 */
[C---:B------:R-:W-:Y:S01]  /*2110*/  ISETP.LT.OR P5, PT, R0.reuse, 0x11, !P1 ;  /* 0x000000110000780c */ /* 0x040fe20004fa1670 */
[----:B------:R0:W-:Y:S01]  /*2120*/  @!P2 STG.E.U8 desc[UR36][R4.64+0x9], R29 ;  /* 0x0000091d0400a986 */ /* 0x0001e2000c101124 */
[----:B------:R-:W-:-:S06]  /*2130*/  ISETP.LT.OR P2, PT, R0, 0x12, !P1 ;  /* 0x000000120000780c */ /* 0x000fcc0004f41670 */
[----:B------:R-:W-:Y:S07]  /*2140*/  @P4 BRA `(.L_x_43) ;  /* 0x00000000000c4947 */ /* 0x000fee0003800000 */
[----:B--2---:R-:W1:Y:S02]  /*2150*/  LDG.E.U8 R155, desc[UR36][R10.64+0x8] ;  /* 0x000008240a9b7981 */ /* 0x004e64000c1e1100 */
[----:B-1----:R-:W-:-:S05]  /*2160*/  PRMT R3, R155, 0x8880, RZ ;  /* 0x000088809b037816 */ /* 0x002fca00000000ff */
[----:B------:R-:W-:-:S07]  /*2170*/  IMAD R12, R3, R154, RZ ;  /* 0x0000009a030c7224 */ /* 0x000fce00078e02ff */
.L_x_43:
[----:B------:R-:W-:Y:S05]  /*2180*/  BSYNC B1 ;  /* 0x0000000000017941 */ /* 0x000fea0003800000 */
.L_x_42:
[----:B-1----:R-:W-:Y:S01]  /*2190*/  @!P4 IMAD R3, R30, R153, R12 ;  /* 0x000000991e03c224 */ /* 0x002fe200078e020c */
[----:B------:R-:W-:Y:S04]  /*21a0*/  BSSY B1, `(.L_x_44) ;  /* 0x0000006000017945 */ /* 0x000fe80003800000 */
[----:B------:R1:W-:Y:S01]  /*21b0*/  @!P4 STG.E.U8 desc[UR36][R6.64+0x8], R3 ;  /* 0x000008030600c986 */ /* 0x0003e2000c101124 */
[----:B------:R-:W-:Y:S05]  /*21c0*/  @P3 BRA `(.L_x_45) ;  /* 0x00000000000c3947 */ /* 0x000fea0003800000 */
[----:B--2---:R-:W1:Y:S02]  /*21d0*/  LDG.E.U8 R155, desc[UR36][R10.64+0x9] ;  /* 0x000009240a9b7981 */ /* 0x004e64000c1e1100 */
[----:B-1----:R-:W-:-:S05]  /*21e0*/  PRMT R3, R155, 0x8880, RZ ;  /* 0x000088809b037816 */ /* 0x002fca00000000ff */
[----:B------:R-:W-:-:S07]  /*21f0*/  IMAD R12, R3, R154, RZ ;  /* 0x0000009a030c7224 */ /* 0x000fce00078e02ff */
.L_x_45:
[----:B------:R-:W-:Y:S05]  /*2200*/  BSYNC B1 ;  /* 0x0000000000017941 */ /* 0x000fea0003800000 */
.L_x_44:
[----:B------:R-:W-:Y:S01]  /*2210*/  @!P3 IMAD R31, R31, R153, R12 ;  /* 0x000000991f1fb224 */ /* 0x000fe200078e020c */
[----:B------:R-:W-:Y:S04]  /*2220*/  BSSY B1, `(.L_x_46) ;  /* 0x0000006000017945 */ /* 0x000fe80003800000 */
[----:B------:R0:W-:Y:S01]  /*2230*/  @!P3 STG.E.U8 desc[UR36][R6.64+0x9], R31 ;  /* 0x0000091f0600b986 */ /* 0x0001e2000c101124 */
[----:B------:R-:W-:Y:S05]  /*2240*/  @P5 BRA `(.L_x_47) ;  /* 0x00000000000c5947 */ /* 0x000fea0003800000 */
[----:B--2---:R-:W1:Y:S02]  /*2250*/  LDG.E.U8 R155, desc[UR36][R8.64+0x10] ;  /* 0x00001024089b7981 */ /* 0x004e64000c1e1100 */
[----:B-1----:R-:W-:-:S05]  /*2260*/  PRMT R3, R155, 0x8880, RZ ;  /* 0x000088809b037816 */ /* 0x002fca00000000ff */
[----:B------:R-:W-:-:S07]  /*2270*/  IMAD R12, R3, R154, RZ ;  /* 0x0000009a030c7224 */ /* 0x000fce00078e02ff */
.L_x_47:
[----:B------:R-:W-:Y:S05]  /*2280*/  BSYNC B1 ;  /* 0x0000000000017941 */ /* 0x000fea0003800000 */
.L_x_46:
[----:B-1----:R-:W-:Y:S01]  /*2290*/  @!P5 IMAD R3, R32, R153, R12 ;  /* 0x000000992003d224 */ /* 0x002fe200078e020c */
[----:B------:R-:W-:Y:S04]  /*22a0*/  BSSY B1, `(.L_x_48) ;  /* 0x0000006000017945 */ /* 0x000fe80003800000 */
[----:B------:R1:W-:Y:S01]  /*22b0*/  @!P5 STG.E.U8 desc[UR36][R4.64+0x10], R3 ;  /* 0x000010030400d986 */ /* 0x0003e2000c101124 */
[----:B------:R-:W-:Y:S05]  /*22c0*/  @P2 BRA `(.L_x_49) ;  /* 0x00000000000c2947 */ /* 0x000fea0003800000 */
[----:B--2---:R-:W1:Y:S02]  /*22d0*/  LDG.E.U8 R155, desc[UR36][R8.64+0x11] ;  /* 0x00001124089b7981 */ /* 0x004e64000c1e1100 */
[----:B-1----:R-:W-:-:S05]  /*22e0*/  PRMT R3, R155, 0x8880, RZ ;  /* 0x000088809b037816 */ /* 0x002fca00000000ff */
[----:B------:R-:W-:-:S07]  /*22f0*/  IMAD R12, R3, R154, RZ ;  /* 0x0000009a030c7224 */ /* 0x000fce00078e02ff */
.L_x_49:
[----:B------:R-:W-:Y:S05]  /*2300*/  BSYNC B1 ;  /* 0x0000000000017941 */ /* 0x000fea0003800000 */
.L_x_48:
        /* <DEDUP_REMOVED lines=11> */
.L_x_51:
[----:B------:R-:W-:Y:S05]  /*23c0*/  BSYNC B1 ;  /* 0x0000000000017941 */ /* 0x000fea0003800000 */
.L_x_50:
[----:B-1----:R-:W-:Y:S01]  /*23d0*/  @!P4 IMAD R3, R34, R153, R12 ;  /* 0x000000992203c224 */ /* 0x002fe200078e020c */
[----:B------:R-:W-:Y:S04]  /*23e0*/  BSSY B1, `(.L_x_52) ;  /* 0x0000006000017945 */ /* 0x000fe80003800000 */
[----:B------:R1:W-:Y:S01]  /*23f0*/  @!P4 STG.E.U8 desc[UR36][R6.64+0x10], R3 ;  /* 0x000010030600c986 */ /* 0x0003e2000c101124 */
[----:B------:R-:W-:Y:S05]  /*2400*/  @P3 BRA `(.L_x_53) ;  /* 0x00000000000c3947 */ /* 0x000fea0003800000 */
[----:B--2---:R-:W1:Y:S02]  /*2410*/  LDG.E.U8 R155, desc[UR36][R10.64+0x11] ;  /* 0x000011240a9b7981 */ /* 0x004e64000c1e1100 */
[----:B-1----:R-:W-:-:S05]  /*2420*/  PRMT R3, R155, 0x8880, RZ ;  /* 0x000088809b037816 */ /* 0x002fca00000000ff */
[----:B------:R-:W-:-:S07]  /*2430*/  IMAD R12, R3, R154, RZ ;  /* 0x0000009a030c7224 */ /* 0x000fce00078e02ff */
.L_x_53:
[----:B------:R-:W-:Y:S05]  /*2440*/  BSYNC B1 ;  /* 0x0000000000017941 */ /* 0x000fea0003800000 */
.L_x_52:
[----:B------:R-:W-:Y:S01]  /*2450*/  @!P3 IMAD R35, R35, R153, R12 ;  /* 0x000000992323b224 */ /* 0x000fe200078e020c */
[----:B------:R-:W-:Y:S04]  /*2460*/  BSSY B1, `(.L_x_54) ;  /* 0x0000006000017945 */ /* 0x000fe80003800000 */
[----:B------:R0:W-:Y:S01]  /*2470*/  @!P3 STG.E.U8 desc[UR36][R6.64+0x11], R35 ;  /* 0x000011230600b986 */ /* 0x0001e2000c101124 */
[----:B------:R-:W-:Y:S05]  /*2480*/  @P5 BRA `(.L_x_55) ;  /* 0x00000000000c5947 */ /* 0x000fea0003800000 */
[----:B--2---:R-:W1:Y:S02]  /*2490*/  LDG.E.U8 R155, desc[UR36][R8.64+0x18] ;  /* 0x00001824089b7981 */ /* 0x004e64000c1e1100 */
[----:B-1----:R-:W-:-:S05]  /*24a0*/  PRMT R3, R155, 0x8880, RZ ;  /* 0x000088809b037816 */ /* 0x002fca00000000ff */
[----:B------:R-:W-:-:S07]  /*24b0*/  IMAD R12, R3, R154, RZ ;  /* 0x0000009a030c7224 */ /* 0x000fce00078e02ff */
.L_x_55:
[----:B------:R-:W-:Y:S05]  /*24c0*/  BSYNC B1 ;  /* 0x0000000000017941 */ /* 0x000fea0003800000 */
.L_x_54:
[----:B-1----:R-:W-:Y:S01]  /*24d0*/  @!P5 IMAD R3, R36, R153, R12 ;  /* 0x000000992403d224 */ /* 0x002fe200078e020c */
[----:B------:R-:W-:Y:S04]  /*24e0*/  BSSY B1, `(.L_x_56) ;  /* 0x0000006000017945 */ /* 0x000fe80003800000 */
[----:B------:R1:W-:Y:S01]  /*24f0*/  @!P5 STG.E.U8 desc[UR36][R4.64+0x18], R3 ;  /* 0x000018030400d986 */ /* 0x0003e2000c101124 */
[----:B------:R-:W-:Y:S05]  /*2500*/  @P2 BRA `(.L_x_57) ;  /* 0x00000000000c2947 */ /* 0x000fea0003800000 */
[----:B--2---:R-:W1:Y:S02]  /*2510*/  LDG.E.U8 R155, desc[UR36][R8.64+0x19] ;  /* 0x00001924089b7981 */ /* 0x004e64000c1e1100 */
[----:B-1----:R-:W-:-:S05]  /*2520*/  PRMT R3, R155, 0x8880, RZ ;  /* 0x000088809b037816 */ /* 0x002fca00000000ff */
[----:B------:R-:W-:-:S07]  /*2530*/  IMAD R12, R3, R154, RZ ;  /* 0x0000009a030c7224 */ /* 0x000fce00078e02ff */
.L_x_57:
[----:B------:R-:W-:Y:S05]  /*2540*/  BSYNC B1 ;  /* 0x0000000000017941 */ /* 0x000fea0003800000 */
.L_x_56:
        /* <DEDUP_REMOVED lines=11> */
.L_x_59:
[----:B------:R-:W-:Y:S05]  /*2600*/  BSYNC B1 ;  /* 0x0000000000017941 */ /* 0x000fea0003800000 */
.L_x_58:
[----:B-1----:R-:W-:Y:S01]  /*2610*/  @!P4 IMAD R3, R38, R153, R12 ;  /* 0x000000992603c224 */ /* 0x002fe200078e020c */
[----:B------:R-:W-:Y:S04]  /*2620*/  BSSY B1, `(.L_x_60) ;  /* 0x0000006000017945 */ /* 0x000fe80003800000 */
[----:B------:R1:W-:Y:S01]  /*2630*/  @!P4 STG.E.U8 desc[UR36][R6.64+0x18], R3 ;  /* 0x000018030600c986 */ /* 0x0003e2000c101124 */
[----:B------:R-:W-:Y:S05]  /*2640*/  @P3 BRA `(.L_x_61) ;  /* 0x00000000000c3947 */ /* 0x000fea0003800000 */
[----:B--2---:R-:W1:Y:S02]  /*2650*/  LDG.E.U8 R155, desc[UR36][R10.64+0x19] ;  /* 0x000019240a9b7981 */ /* 0x004e64000c1e1100 */
[----:B-1----:R-:W-:-:S05]  /*2660*/  PRMT R3, R155, 0x8880, RZ ;  /* 0x000088809b037816 */ /* 0x002fca00000000ff */
[----:B------:R-:W-:-:S07]  /*2670*/  IMAD R12, R3, R154, RZ ;  /* 0x0000009a030c7224 */ /* 0x000fce00078e02ff */
.L_x_61:
[----:B------:R-:W-:Y:S05]  /*2680*/  BSYNC B1 ;  /* 0x0000000000017941 */ /* 0x000fea0003800000 */
.L_x_60:
[----:B------:R-:W-:Y:S01]  /*2690*/  @!P3 IMAD R39, R39, R153, R12 ;  /* 0x000000992727b224 */ /* 0x000fe200078e020c */
[----:B------:R-:W-:Y:S04]  /*26a0*/  BSSY B1, `(.L_x_62) ;  /* 0x0000006000017945 */ /* 0x000fe80003800000 */
[----:B------:R0:W-:Y:S01]  /*26b0*/  @!P3 STG.E.U8 desc[UR36][R6.64+0x19], R39 ;  /* 0x000019270600b986 */ /* 0x0001e2000c101124 */
[----:B------:R-:W-:Y:S05]  /*26c0*/  @P5 BRA `(.L_x_63) ;  /* 0x00000000000c5947 */ /* 0x000fea0003800000 */
[----:B--2---:R-:W1:Y:S02]  /*26d0*/  LDG.E.U8 R155, desc[UR36][R8.64+0x20] ;  /* 0x00002024089b7981 */ /* 0x004e64000c1e1100 */
[----:B-1----:R-:W-:-:S05]  /*26e0*/  PRMT R3, R155, 0x8880, RZ ;  /* 0x000088809b037816 */ /* 0x002fca00000000ff */
[----:B------:R-:W-:-:S07]  /*26f0*/  IMAD R12, R3, R154, RZ ;  /* 0x0000009a030c7224 */ /* 0x000fce00078e02ff */
.L_x_63:
[----:B------:R-:W-:Y:S05]  /*2700*/  BSYNC B1 ;  /* 0x0000000000017941 */ /* 0x000fea0003800000 */
.L_x_62:
[----:B-1----:R-:W-:Y:S01]  /*2710*/  @!P5 IMAD R3, R40, R153, R12 ;  /* 0x000000992803d224 */ /* 0x002fe200078e020c */
[----:B------:R-:W-:Y:S04]  /*2720*/  BSSY B1, `(.L_x_64) ;  /* 0x0000006000017945 */ /* 0x000fe80003800000 */
[----:B------:R1:W-:Y:S01]  /*2730*/  @!P5 STG.E.U8 desc[UR36][R4.64+0x20], R3 ;  /* 0x000020030400d986 */ /* 0x0003e2000c101124 */
[----:B------:R-:W-:Y:S05]  /*2740*/  @P2 BRA `(.L_x_65) ;  /* 0x00000000000c2947 */ /* 0x000fea0003800000 */
[----:B--2---:R-:W1:Y:S02]  /*2750*/  LDG.E.U8 R155, desc[UR36][R8.64+0x21] ;  /* 0x00002124089b7981 */ /* 0x004e64000c1e1100 */
[----:B-1----:R-:W-:-:S05]  /*2760*/  PRMT R3, R155, 0x8880, RZ ;  /* 0x000088809b037816 */ /* 0x002fca00000000ff */
[----:B------:R-:W-:-:S07]  /*2770*/  IMAD R12, R3, R154, RZ ;  /* 0x0000009a030c7224 */ /* 0x000fce00078e02ff */
.L_x_65:
[----:B------:R-:W-:Y:S05]  /*2780*/  BSYNC B1 ;  /* 0x0000000000017941 */ /* 0x000fea0003800000 */
.L_x_64:
        /* <DEDUP_REMOVED lines=11> */
.L_x_67:
[----:B------:R-:W-:Y:S05]  /*2840*/  BSYNC B1 ;  /* 0x0000000000017941 */ /* 0x000fea0003800000 */
.L_x_66:
[----:B-1----:R-:W-:Y:S01]  /*2850*/  @!P4 IMAD R3, R42, R153, R12 ;  /* 0x000000992a03c224 */ /* 0x002fe200078e020c */
[----:B------:R-:W-:Y:S04]  /*2860*/  BSSY B1, `(.L_x_68) ;  /* 0x0000006000017945 */ /* 0x000fe80003800000 */
[----:B------:R1:W-:Y:S01]  /*2870*/  @!P4 STG.E.U8 desc[UR36][R6.64+0x20], R3 ;  /* 0x000020030600c986 */ /* 0x0003e2000c101124 */
[----:B------:R-:W-:Y:S05]  /*2880*/  @P3 BRA `(.L_x_69) ;  /* 0x00000000000c3947 */ /* 0x000fea0003800000 */
[----:B--2---:R-:W1:Y:S02]  /*2890*/  LDG.E.U8 R155, desc[UR36][R10.64+0x21] ;  /* 0x000021240a9b7981 */ /* 0x004e64000c1e1100 */
[----:B-1----:R-:W-:-:S05]  /*28a0*/  PRMT R3, R155, 0x8880, RZ ;  /* 0x000088809b037816 */ /* 0x002fca00000000ff */
[----:B------:R-:W-:-:S07]  /*28b0*/  IMAD R12, R3, R154, RZ ;  /* 0x0000009a030c7224 */ /* 0x000fce00078e02ff */
.L_x_69:
[----:B------:R-:W-:Y:S05]  /*28c0*/  BSYNC B1 ;  /* 0x0000000000017941 */ /* 0x000fea0003800000 */
.L_x_68:
[----:B------:R-:W-:Y:S01]  /*28d0*/  @!P3 IMAD R43, R43, R153, R12 ;  /* 0x000000992b2bb224 */ /* 0x000fe200078e020c */
[----:B------:R-:W-:Y:S04]  /*28e0*/  BSSY B1, `(.L_x_70) ;  /* 0x0000006000017945 */ /* 0x000fe80003800000 */
[----:B------:R0:W-:Y:S01]  /*28f0*/  @!P3 STG.E.U8 desc[UR36][R6.64+0x21], R43 ;  /* 0x0000212b0600b986 */ /* 0x0001e2000c101124 */
[----:B------:R-:W-:Y:S05]  /*2900*/  @P5 BRA `(.L_x_71) ;  /* 0x00000000000c5947 */ /* 0x000fea0003800000 */
[----:B--2---:R-:W1:Y:S02]  /*2910*/  LDG.E.U8 R155, desc[UR36][R8.64+0x28] ;  /* 0x00002824089b7981 */ /* 0x004e64000c1e1100 */
[----:B-1----:R-:W-:-:S05]  /*2920*/  PRMT R3, R155, 0x8880, RZ ;  /* 0x000088809b037816 */ /* 0x002fca00000000ff */
[----:B------:R-:W-:-:S07]  /*2930*/  IMAD R12, R3, R154, RZ ;  /* 0x0000009a030c7224 */ /* 0x000fce00078e02ff */
.L_x_71:
[----:B------:R-:W-:Y:S05]  /*2940*/  BSYNC B1 ;  /* 0x0000000000017941 */ /* 0x000fea0003800000 */
.L_x_70:
[----:B-1----:R-:W-:Y:S01]  /*2950*/  @!P5 IMAD R3, R44, R153, R12 ;  /* 0x000000992c03d224 */ /* 0x002fe200078e020c */
[----:B------:R-:W-:Y:S04]  /*2960*/  BSSY B1, `(.L_x_72) ;  /* 0x0000006000017945 */ /* 0x000fe80003800000 */
[----:B------:R1:W-:Y:S01]  /*2970*/  @!P5 STG.E.U8 desc[UR36][R4.64+0x28], R3 ;  /* 0x000028030400d986 */ /* 0x0003e2000c101124 */
[----:B------:R-:W-:Y:S05]  /*2980*/  @P2 BRA `(.L_x_73) ;  /* 0x00000000000c2947 */ /* 0x000fea0003800000 */
[----:B--2---:R-:W1:Y:S02]  /*2990*/  LDG.E.U8 R155, desc[UR36][R8.64+0x29] ;  /* 0x00002924089b7981 */ /* 0x004e64000c1e1100 */
[----:B-1----:R-:W-:-:S05]  /*29a0*/  PRMT R3, R155, 0x8880, RZ ;  /* 0x000088809b037816 */ /* 0x002fca00000000ff */
[----:B------:R-:W-:-:S07]  /*29b0*/  IMAD R12, R3, R154, RZ ;  /* 0x0000009a030c7224 */ /* 0x000fce00078e02ff */
.L_x_73:
[----:B------:R-:W-:Y:S05]  /*29c0*/  BSYNC B1 ;  /* 0x0000000000017941 */ /* 0x000fea0003800000 */
.L_x_72:
        /* <DEDUP_REMOVED lines=11> */
.L_x_75:
[----:B------:R-:W-:Y:S05]  /*2a80*/  BSYNC B1 ;  /* 0x0000000000017941 */ /* 0x000fea0003800000 */
.L_x_74:
[----:B-1----:R-:W-:Y:S01]  /*2a90*/  @!P4 IMAD R3, R46, R153, R12 ;  /* 0x000000992e03c224 */ /* 0x002fe200078e020c */
[----:B------:R-:W-:Y:S04]  /*2aa0*/  BSSY B1, `(.L_x_76) ;  /* 0x0000006000017945 */ /* 0x000fe80003800000 */
[----:B------:R1:W-:Y:S01]  /*2ab0*/  @!P4 STG.E.U8 desc[UR36][R6.64+0x28], R3 ;  /* 0x000028030600c986 */ /* 0x0003e2000c101124 */
[----:B------:R-:W-:Y:S05]  /*2ac0*/  @P3 BRA `(.L_x_77) ;  /* 0x00000000000c3947 */ /* 0x000fea0003800000 */
[----:B--2---:R-:W1:Y:S02]  /*2ad0*/  LDG.E.U8 R155, desc[UR36][R10.64+0x29] ;  /* 0x000029240a9b7981 */ /* 0x004e64000c1e1100 */
[----:B-1----:R-:W-:-:S05]  /*2ae0*/  PRMT R3, R155, 0x8880, RZ ;  /* 0x000088809b037816 */ /* 0x002fca00000000ff */
[----:B------:R-:W-:-:S07]  /*2af0*/  IMAD R12, R3, R154, RZ ;  /* 0x0000009a030c7224 */ /* 0x000fce00078e02ff */
.L_x_77:
[----:B------:R-:W-:Y:S05]  /*2b00*/  BSYNC B1 ;  /* 0x0000000000017941 */ /* 0x000fea0003800000 */
.L_x_76:
[----:B------:R-:W-:Y:S01]  /*2b10*/  @!P3 IMAD R47, R47, R153, R12 ;  /* 0x000000992f2fb224 */ /* 0x000fe200078e020c */
[----:B------:R-:W-:Y:S04]  /*2b20*/  BSSY B1, `(.L_x_78) ;  /* 0x0000006000017945 */ /* 0x000fe80003800000 */
[----:B------:R0:W-:Y:S01]  /*2b30*/  @!P3 STG.E.U8 desc[UR36][R6.64+0x29], R47 ;  /* 0x0000292f0600b986 */ /* 0x0001e2000c101124 */
[----:B------:R-:W-:Y:S05]  /*2b40*/  @P5 BRA `(.L_x_79) ;  /* 0x00000000000c5947 */ /* 0x000fea0003800000 */
[----:B--2---:R-:W1:Y:S02]  /*2b50*/  LDG.E.U8 R155, desc[UR36][R8.64+0x30] ;  /* 0x00003024089b7981 */ /* 0x004e64000c1e1100 */
[----:B-1----:R-:W-:-:S05]  /*2b60*/  PRMT R3, R155, 0x8880, RZ ;  /* 0x000088809b037816 */ /* 0x002fca00000000ff */
[----:B------:R-:W-:-:S07]  /*2b70*/  IMAD R12, R3, R154, RZ ;  /* 0x0000009a030c7224 */ /* 0x000fce00078e02ff */
.L_x_79:
[----:B------:R-:W-:Y:S05]  /*2b80*/  BSYNC B1 ;  /* 0x0000000000017941 */ /* 0x000fea0003800000 */
.L_x_78:
[----:B-1----:R-:W-:Y:S01]  /*2b90*/  @!P5 IMAD R3, R48, R153, R12 ;  /* 0x000000993003d224 */ /* 0x002fe200078e020c */
[----:B------:R-:W-:Y:S04]  /*2ba0*/  BSSY B1, `(.L_x_80) ;  /* 0x0000006000017945 */ /* 0x000fe80003800000 */
[----:B------:R1:W-:Y:S01]  /*2bb0*/  @!P5 STG.E.U8 desc[UR36][R4.64+0x30], R3 ;  /* 0x000030030400d986 */ /* 0x0003e2000c101124 */
[----:B------:R-:W-:Y:S05]  /*2bc0*/  @P2 BRA `(.L_x_81) ;  /* 0x00000000000c2947 */ /* 0x000fea0003800000 */
[----:B--2---:R-:W1:Y:S02]  /*2bd0*/  LDG.E.U8 R155, desc[UR36][R8.64+0x31] ;  /* 0x00003124089b7981 */ /* 0x004e64000c1e1100 */
[----:B-1----:R-:W-:-:S05]  /*2be0*/  PRMT R3, R155, 0x8880, RZ ;  /* 0x000088809b037816 */ /* 0x002fca00000000ff */
[----:B------:R-:W-:-:S07]  /*2bf0*/  IMAD R12, R3, R154, RZ ;  /* 0x0000009a030c7224 */ /* 0x000fce00078e02ff */
.L_x_81:
[----:B------:R-:W-:Y:S05]  /*2c00*/  BSYNC B1 ;  /* 0x0000000000017941 */ /* 0x000fea0003800000 */
.L_x_80:
        /* <DEDUP_REMOVED lines=11> */
.L_x_83:
[----:B------:R-:W-:Y:S05]  /*2cc0*/  BSYNC B1 ;  /* 0x0000000000017941 */ /* 0x000fea0003800000 */
.L_x_82:
[----:B-1----:R-:W-:Y:S01]  /*2cd0*/  @!P4 IMAD R3, R50, R153, R12 ;  /* 0x000000993203c224 */ /* 0x002fe200078e020c */
[----:B------:R-:W-:Y:S04]  /*2ce0*/  BSSY B1, `(.L_x_84) ;  /* 0x0000006000017945 */ /* 0x000fe80003800000 */
[----:B------:R1:W-:Y:S01]  /*2cf0*/  @!P4 STG.E.U8 desc[UR36][R6.64+0x30], R3 ;  /* 0x000030030600c986 */ /* 0x0003e2000c101124 */
[----:B------:R-:W-:Y:S05]  /*2d00*/  @P3 BRA `(.L_x_85) ;  /* 0x00000000000c3947 */ /* 0x000fea0003800000 */
[----:B--2---:R-:W1:Y:S02]  /*2d10*/  LDG.E.U8 R155, desc[UR36][R10.64+0x31] ;  /* 0x000031240a9b7981 */ /* 0x004e64000c1e1100 */
[----:B-1----:R-:W-:-:S05]  /*2d20*/  PRMT R3, R155, 0x8880, RZ ;  /* 0x000088809b037816 */ /* 0x002fca00000000ff */
[----:B------:R-:W-:-:S07]  /*2d30*/  IMAD R12, R3, R154, RZ ;  /* 0x0000009a030c7224 */ /* 0x000fce00078e02ff */
.L_x_85:
[----:B------:R-:W-:Y:S05]  /*2d40*/  BSYNC B1 ;  /* 0x0000000000017941 */ /* 0x000fea0003800000 */
.L_x_84:
[----:B------:R-:W-:Y:S01]  /*2d50*/  @!P3 IMAD R51, R51, R153, R12 ;  /* 0x000000993333b224 */ /* 0x000fe200078e020c */
[----:B------:R-:W-:Y:S04]  /*2d60*/  BSSY B1, `(.L_x_86) ;  /* 0x0000006000017945 */ /* 0x000fe80003800000 */
[----:B------:R0:W-:Y:S01]  /*2d70*/  @!P3 STG.E.U8 desc[UR36][R6.64+0x31], R51 ;  /* 0x000031330600b986 */ /* 0x0001e2000c101124 */
[----:B------:R-:W-:Y:S05]  /*2d80*/  @P5 BRA `(.L_x_87) ;  /* 0x00000000000c5947 */ /* 0x000fea0003800000 */
[----:B--2---:R-:W1:Y:S02]  /*2d90*/  LDG.E.U8 R155, desc[UR36][R8.64+0x38] ;  /* 0x00003824089b7981 */ /* 0x004e64000c1e1100 */
[----:B-1----:R-:W-:-:S05]  /*2da0*/  PRMT R3, R155, 0x8880, RZ ;  /* 0x000088809b037816 */ /* 0x002fca00000000ff */
[----:B------:R-:W-:-:S07]  /*2db0*/  IMAD R12, R3, R154, RZ ;  /* 0x0000009a030c7224 */ /* 0x000fce00078e02ff */
.L_x_87:
[----:B------:R-:W-:Y:S05]  /*2dc0*/  BSYNC B1 ;  /* 0x0000000000017941 */ /* 0x000fea0003800000 */
.L_x_86:
[----:B-1----:R-:W-:Y:S01]  /*2dd0*/  @!P5 IMAD R3, R52, R153, R12 ;  /* 0x000000993403d224 */ /* 0x002fe200078e020c */
[----:B------:R-:W-:Y:S04]  /*2de0*/  BSSY B1, `(.L_x_88) ;  /* 0x0000006000017945 */ /* 0x000fe80003800000 */
[----:B------:R1:W-:Y:S01]  /*2df0*/  @!P5 STG.E.U8 desc[UR36][R4.64+0x38], R3 ;  /* 0x000038030400d986 */ /* 0x0003e2000c101124 */
[----:B------:R-:W-:Y:S05]  /*2e00*/  @P2 BRA `(.L_x_89) ;  /* 0x00000000000c2947 */ /* 0x000fea0003800000 */
[----:B--2---:R-:W1:Y:S02]  /*2e10*/  LDG.E.U8 R155, desc[UR36][R8.64+0x39] ;  /* 0x00003924089b7981 */ /* 0x004e64000c1e1100 */
[----:B-1----:R-:W-:-:S05]  /*2e20*/  PRMT R3, R155, 0x8880, RZ ;  /* 0x000088809b037816 */ /* 0x002fca00000000ff */
[----:B------:R-:W-:-:S07]  /*2e30*/  IMAD R12, R3, R154, RZ ;  /* 0x0000009a030c7224 */ /* 0x000fce00078e02ff */
.L_x_89:
[----:B------:R-:W-:Y:S05]  /*2e40*/  BSYNC B1 ;  /* 0x0000000000017941 */ /* 0x000fea0003800000 */
.L_x_88:
        /* <DEDUP_REMOVED lines=11> */
.L_x_91:
[----:B------:R-:W-:Y:S05]  /*2f00*/  BSYNC B1 ;  /* 0x0000000000017941 */ /* 0x000fea0003800000 */
.L_x_90:
[----:B-1----:R-:W-:Y:S01]  /*2f10*/  @!P4 IMAD R3, R54, R153, R12 ;  /* 0x000000993603c224 */ /* 0x002fe200078e020c */
[----:B------:R-:W-:Y:S04]  /*2f20*/  BSSY B1, `(.L_x_92) ;  /* 0x0000006000017945 */ /* 0x000fe80003800000 */
[----:B------:R1:W-:Y:S01]  /*2f30*/  @!P4 STG.E.U8 desc[UR36][R6.64+0x38], R3 ;  /* 0x000038030600c986 */ /* 0x0003e2000c101124 */
[----:B------:R-:W-:Y:S05]  /*2f40*/  @P3 BRA `(.L_x_93) ;  /* 0x00000000000c3947 */ /* 0x000fea0003800000 */
[----:B--2---:R-:W1:Y:S02]  /*2f50*/  LDG.E.U8 R155, desc[UR36][R10.64+0x39] ;  /* 0x000039240a9b7981 */ /* 0x004e64000c1e1100 */
[----:B-1----:R-:W-:-:S05]  /*2f60*/  PRMT R3, R155, 0x8880, RZ ;  /* 0x000088809b037816 */ /* 0x002fca00000000ff */
[----:B------:R-:W-:-:S07]  /*2f70*/  IMAD R12, R3, R154, RZ ;  /* 0x0000009a030c7224 */ /* 0x000fce00078e02ff */
.L_x_93:
[----:B------:R-:W-:Y:S05]  /*2f80*/  BSYNC B1 ;  /* 0x0000000000017941 */ /* 0x000fea0003800000 */
.L_x_92:
[----:B------:R-:W-:Y:S01]  /*2f90*/  @!P3 IMAD R55, R55, R153, R12 ;  /* 0x000000993737b224 */ /* 0x000fe200078e020c */
[----:B------:R-:W-:Y:S04]  /*2fa0*/  BSSY B1, `(.L_x_94) ;  /* 0x0000006000017945 */ /* 0x000fe80003800000 */
[----:B------:R0:W-:Y:S01]  /*2fb0*/  @!P3 STG.E.U8 desc[UR36][R6.64+0x39], R55 ;  /* 0x000039370600b986 */ /* 0x0001e2000c101124 */
[----:B------:R-:W-:Y:S05]  /*2fc0*/  @P5 BRA `(.L_x_95) ;  /* 0x00000000000c5947 */ /* 0x000fea0003800000 */
[----:B--2---:R-:W1:Y:S02]  /*2fd0*/  LDG.E.U8 R155, desc[UR36][R8.64+0x40] ;  /* 0x00004024089b7981 */ /* 0x004e64000c1e1100 */
[----:B-1----:R-:W-:-:S05]  /*2fe0*/  PRMT R3, R155, 0x8880, RZ ;  /* 0x000088809b037816 */ /* 0x002fca00000000ff */
[----:B------:R-:W-:-:S07]  /*2ff0*/  IMAD R12, R3, R154, RZ ;  /* 0x0000009a030c7224 */ /* 0x000fce00078e02ff */
.L_x_95:
[----:B------:R-:W-:Y:S05]  /*3000*/  BSYNC B1 ;  /* 0x0000000000017941 */ /* 0x000fea0003800000 */
.L_x_94:
[----:B-1----:R-:W-:Y:S01]  /*3010*/  @!P5 IMAD R3, R56, R153, R12 ;  /* 0x000000993803d224 */ /* 0x002fe200078e020c */
[----:B------:R-:W-:Y:S04]  /*3020*/  BSSY B1, `(.L_x_96) ;  /* 0x0000006000017945 */ /* 0x000fe80003800000 */
[----:B------:R1:W-:Y:S01]  /*3030*/  @!P5 STG.E.U8 desc[UR36][R4.64+0x40], R3 ;  /* 0x000040030400d986 */ /* 0x0003e2000c101124 */
[----:B------:R-:W-:Y:S05]  /*3040*/  @P2 BRA `(.L_x_97) ;  /* 0x00000000000c2947 */ /* 0x000fea0003800000 */
[----:B--2---:R-:W1:Y:S02]  /*3050*/  LDG.E.U8 R155, desc[UR36][R8.64+0x41] ;  /* 0x00004124089b7981 */ /* 0x004e64000c1e1100 */
[----:B-1----:R-:W-:-:S05]  /*3060*/  PRMT R3, R155, 0x8880, RZ ;  /* 0x000088809b037816 */ /* 0x002fca00000000ff */
[----:B------:R-:W-:-:S07]  /*3070*/  IMAD R12, R3, R154, RZ ;  /* 0x0000009a030c7224 */ /* 0x000fce00078e02ff */
.L_x_97:
[----:B------:R-:W-:Y:S05]  /*3080*/  BSYNC B1 ;  /* 0x0000000000017941 */ /* 0x000fea0003800000 */
.L_x_96:
        /* <DEDUP_REMOVED lines=11> */
.L_x_99:
[----:B------:R-:W-:Y:S05]  /*3140*/  BSYNC B1 ;  /* 0x0000000000017941 */ /* 0x000fea0003800000 */
.L_x_98:
[----:B-1----:R-:W-:Y:S01]  /*3150*/  @!P4 IMAD R3, R58, R153, R12 ;  /* 0x000000993a03c224 */ /* 0x002fe200078e020c */
[----:B------:R-:W-:Y:S04]  /*3160*/  BSSY B1, `(.L_x_100) ;  /* 0x0000006000017945 */ /* 0x000fe80003800000 */
[----:B------:R1:W-:Y:S01]  /*3170*/  @!P4 STG.E.U8 desc[UR36][R6.64+0x40], R3 ;  /* 0x000040030600c986 */ /* 0x0003e2000c101124 */
[----:B------:R-:W-:Y:S05]  /*3180*/  @P3 BRA `(.L_x_101) ;  /* 0x00000000000c3947 */ /* 0x000fea0003800000 */
[----:B--2---:R-:W1:Y:S02]  /*3190*/  LDG.E.U8 R155, desc[UR36][R10.64+0x41] ;  /* 0x000041240a9b7981 */ /* 0x004e64000c1e1100 */
[----:B-1----:R-:W-:-:S05]  /*31a0*/  PRMT R3, R155, 0x8880, RZ ;  /* 0x000088809b037816 */ /* 0x002fca00000000ff */
[----:B------:R-:W-:-:S07]  /*31b0*/  IMAD R12, R3, R154, RZ ;  /* 0x0000009a030c7224 */ /* 0x000fce00078e02ff */
.L_x_101:
[----:B------:R-:W-:Y:S05]  /*31c0*/  BSYNC B1 ;  /* 0x0000000000017941 */ /* 0x000fea0003800000 */
.L_x_100:
[----:B------:R-:W-:Y:S01]  /*31d0*/  @!P3 IMAD R59, R59, R153, R12 ;  /* 0x000000993b3bb224 */ /* 0x000fe200078e020c */
[----:B------:R-:W-:Y:S04]  /*31e0*/  BSSY B1, `(.L_x_102) ;  /* 0x0000006000017945 */ /* 0x000fe80003800000 */
[----:B------:R0:W-:Y:S01]  /*31f0*/  @!P3 STG.E.U8 desc[UR36][R6.64+0x41], R59 ;  /* 0x0000413b0600b986 */ /* 0x0001e2000c101124 */
[----:B------:R-:W-:Y:S05]  /*3200*/  @P5 BRA `(.L_x_103) ;  /* 0x00000000000c5947 */ /* 0x000fea0003800000 */
[----:B--2---:R-:W1:Y:S02]  /*3210*/  LDG.E.U8 R155, desc[UR36][R8.64+0x48] ;  /* 0x00004824089b7981 */ /* 0x004e64000c1e1100 */
[----:B-1----:R-:W-:-:S05]  /*3220*/  PRMT R3, R155, 0x8880, RZ ;  /* 0x000088809b037816 */ /* 0x002fca00000000ff */
[----:B------:R-:W-:-:S07]  /*3230*/  IMAD R12, R3, R154, RZ ;  /* 0x0000009a030c7224 */ /* 0x000fce00078e02ff */
.L_x_103:
[----:B------:R-:W-:Y:S05]  /*3240*/  BSYNC B1 ;  /* 0x0000000000017941 */ /* 0x000fea0003800000 */
.L_x_102:
[----:B-1----:R-:W-:Y:S01]  /*3250*/  @!P5 IMAD R3, R60, R153, R12 ;  /* 0x000000993c03d224 */ /* 0x002fe200078e020c */
[----:B------:R-:W-:Y:S04]  /*3260*/  BSSY B1, `(.L_x_104) ;  /* 0x0000006000017945 */ /* 0x000fe80003800000 */
[----:B------:R1:W-:Y:S01]  /*3270*/  @!P5 STG.E.U8 desc[UR36][R4.64+0x48], R3 ;  /* 0x000048030400d986 */ /* 0x0003e2000c101124 */
[----:B------:R-:W-:Y:S05]  /*3280*/  @P2 BRA `(.L_x_105) ;  /* 0x00000000000c2947 */ /* 0x000fea0003800000 */
[----:B--2---:R-:W1:Y:S02]  /*3290*/  LDG.E.U8 R155, desc[UR36][R8.64+0x49] ;  /* 0x00004924089b7981 */ /* 0x004e64000c1e1100 */
[----:B-1----:R-:W-:-:S05]  /*32a0*/  PRMT R3, R155, 0x8880, RZ ;  /* 0x000088809b037816 */ /* 0x002fca00000000ff */
[----:B------:R-:W-:-:S07]  /*32b0*/  IMAD R12, R3, R154, RZ ;  /* 0x0000009a030c7224 */ /* 0x000fce00078e02ff */
.L_x_105:
[----:B------:R-:W-:Y:S05]  /*32c0*/  BSYNC B1 ;  /* 0x0000000000017941 */ /* 0x000fea0003800000 */
.L_x_104:
        /* <DEDUP_REMOVED lines=11> */
.L_x_107:
[----:B------:R-:W-:Y:S05]  /*3380*/  BSYNC B1 ;  /* 0x0000000000017941 */ /* 0x000fea0003800000 */
.L_x_106:
[----:B-1----:R-:W-:Y:S01]  /*3390*/  @!P4 IMAD R3, R62, R153, R12 ;  /* 0x000000993e03c224 */ /* 0x002fe200078e020c */
[----:B------:R-:W-:Y:S04]  /*33a0*/  BSSY B1, `(.L_x_108) ;  /* 0x0000006000017945 */ /* 0x000fe80003800000 */
[----:B------:R1:W-:Y:S01]  /*33b0*/  @!P4 STG.E.U8 desc[UR36][R6.64+0x48], R3 ;  /* 0x000048030600c986 */ /* 0x0003e2000c101124 */
[----:B------:R-:W-:Y:S05]  /*33c0*/  @P3 BRA `(.L_x_109) ;  /* 0x00000000000c3947 */ /* 0x000fea0003800000 */
[----:B--2---:R-:W1:Y:S02]  /*33d0*/  LDG.E.U8 R155, desc[UR36][R10.64+0x49] ;  /* 0x000049240a9b7981 */ /* 0x004e64000c1e1100 */
[----:B-1----:R-:W-:-:S05]  /*33e0*/  PRMT R3, R155, 0x8880, RZ ;  /* 0x000088809b037816 */ /* 0x002fca00000000ff */
[----:B------:R-:W-:-:S07]  /*33f0*/  IMAD R12, R3, R154, RZ ;  /* 0x0000009a030c7224 */ /* 0x000fce00078e02ff */
.L_x_109:
[----:B------:R-:W-:Y:S05]  /*3400*/  BSYNC B1 ;  /* 0x0000000000017941 */ /* 0x000fea0003800000 */
.L_x_108:
[----:B------:R-:W-:Y:S01]  /*3410*/  @!P3 IMAD R63, R63, R153, R12 ;  /* 0x000000993f3fb224 */ /* 0x000fe200078e020c */
[----:B------:R-:W-:Y:S04]  /*3420*/  BSSY B1, `(.L_x_110) ;  /* 0x0000006000017945 */ /* 0x000fe80003800000 */
[----:B------:R0:W-:Y:S01]  /*3430*/  @!P3 STG.E.U8 desc[UR36][R6.64+0x49], R63 ;  /* 0x0000493f0600b986 */ /* 0x0001e2000c101124 */
[----:B------:R-:W-:Y:S05]  /*3440*/  @P5 BRA `(.L_x_111) ;  /* 0x00000000000c5947 */ /* 0x000fea0003800000 */
[----:B--2---:R-:W1:Y:S02]  /*3450*/  LDG.E.U8 R155, desc[UR36][R8.64+0x50] ;  /* 0x00005024089b7981 */ /* 0x004e64000c1e1100 */
[----:B-1----:R-:W-:-:S05]  /*3460*/  PRMT R3, R155, 0x8880, RZ ;  /* 0x000088809b037816 */ /* 0x002fca00000000ff */
[----:B------:R-:W-:-:S07]  /*3470*/  IMAD R12, R3, R154, RZ ;  /* 0x0000009a030c7224 */ /* 0x000fce00078e02ff */
.L_x_111:
[----:B------:R-:W-:Y:S05]  /*3480*/  BSYNC B1 ;  /* 0x0000000000017941 */ /* 0x000fea0003800000 */
.L_x_110:
[----:B-1----:R-:W-:Y:S01]  /*3490*/  @!P5 IMAD R3, R64, R153, R12 ;  /* 0x000000994003d224 */ /* 0x002fe200078e020c */
[----:B------:R-:W-:Y:S04]  /*34a0*/  BSSY B1, `(.L_x_112) ;  /* 0x0000006000017945 */ /* 0x000fe80003800000 */
[----:B------:R1:W-:Y:S01]  /*34b0*/  @!P5 STG.E.U8 desc[UR36][R4.64+0x50], R3 ;  /* 0x000050030400d986 */ /* 0x0003e2000c101124 */
[----:B------:R-:W-:Y:S05]  /*34c0*/  @P2 BRA `(.L_x_113) ;  /* 0x00000000000c2947 */ /* 0x000fea0003800000 */
[----:B--2---:R-:W1:Y:S02]  /*34d0*/  LDG.E.U8 R155, desc[UR36][R8.64+0x51] ;  /* 0x00005124089b7981 */ /* 0x004e64000c1e1100 */
[----:B-1----:R-:W-:-:S05]  /*34e0*/  PRMT R3, R155, 0x8880, RZ ;  /* 0x000088809b037816 */ /* 0x002fca00000000ff */
[----:B------:R-:W-:-:S07]  /*34f0*/  IMAD R12, R3, R154, RZ ;  /* 0x0000009a030c7224 */ /* 0x000fce00078e02ff */
.L_x_113:
[----:B------:R-:W-:Y:S05]  /*3500*/  BSYNC B1 ;  /* 0x0000000000017941 */ /* 0x000fea0003800000 */
.L_x_112:
        /* <DEDUP_REMOVED lines=11> */
.L_x_115:
[----:B------:R-:W-:Y:S05]  /*35c0*/  BSYNC B1 ;  /* 0x0000000000017941 */ /* 0x000fea0003800000 */
.L_x_114:
[----:B-1----:R-:W-:Y:S01]  /*35d0*/  @!P4 IMAD R3, R66, R153, R12 ;  /* 0x000000994203c224 */ /* 0x002fe200078e020c */
[----:B------:R-:W-:Y:S04]  /*35e0*/  BSSY B1, `(.L_x_116) ;  /* 0x0000006000017945 */ /* 0x000fe80003800000 */
[----:B------:R1:W-:Y:S01]  /*35f0*/  @!P4 STG.E.U8 desc[UR36][R6.64+0x50], R3 ;  /* 0x000050030600c986 */ /* 0x0003e2000c101124 */
[----:B------:R-:W-:Y:S05]  /*3600*/  @P3 BRA `(.L_x_117) ;  /* 0x00000000000c3947 */ /* 0x000fea0003800000 */
[----:B--2---:R-:W1:Y:S02]  /*3610*/  LDG.E.U8 R155, desc[UR36][R10.64+0x51] ;  /* 0x000051240a9b7981 */ /* 0x004e64000c1e1100 */
[----:B-1----:R-:W-:-:S05]  /*3620*/  PRMT R3, R155, 0x8880, RZ ;  /* 0x000088809b037816 */ /* 0x002fca00000000ff */
[----:B------:R-:W-:-:S07]  /*3630*/  IMAD R12, R3, R154, RZ ;  /* 0x0000009a030c7224 */ /* 0x000fce00078e02ff */
.L_x_117:
[----:B------:R-:W-:Y:S05]  /*3640*/  BSYNC B1 ;  /* 0x0000000000017941 */ /* 0x000fea0003800000 */
.L_x_116:
[----:B------:R-:W-:Y:S01]  /*3650*/  @!P3 IMAD R67, R67, R153, R12 ;  /* 0x000000994343b224 */ /* 0x000fe200078e020c */
[----:B------:R-:W-:Y:S04]  /*3660*/  BSSY B1, `(.L_x_118) ;  /* 0x0000006000017945 */ /* 0x000fe80003800000 */
[----:B------:R0:W-:Y:S01]  /*3670*/  @!P3 STG.E.U8 desc[UR36][R6.64+0x51], R67 ;  /* 0x000051430600b986 */ /* 0x0001e2000c101124 */
[----:B------:R-:W-:Y:S05]  /*3680*/  @P5 BRA `(.L_x_119) ;  /* 0x00000000000c5947 */ /* 0x000fea0003800000 */
[----:B--2---:R-:W1:Y:S02]  /*3690*/  LDG.E.U8 R155, desc[UR36][R8.64+0x58] ;  /* 0x00005824089b7981 */ /* 0x004e64000c1e1100 */
[----:B-1----:R-:W-:-:S05]  /*36a0*/  PRMT R3, R155, 0x8880, RZ ;  /* 0x000088809b037816 */ /* 0x002fca00000000ff */
[----:B------:R-:W-:-:S07]  /*36b0*/  IMAD R12, R3, R154, RZ ;  /* 0x0000009a030c7224 */ /* 0x000fce00078e02ff */
.L_x_119:
[----:B------:R-:W-:Y:S05]  /*36c0*/  BSYNC B1 ;  /* 0x0000000000017941 */ /* 0x000fea0003800000 */
.L_x_118:
[----:B-1----:R-:W-:Y:S01]  /*36d0*/  @!P5 IMAD R3, R68, R153, R12 ;  /* 0x000000994403d224 */ /* 0x002fe200078e020c */
[----:B------:R-:W-:Y:S04]  /*36e0*/  BSSY B1, `(.L_x_120) ;  /* 0x0000006000017945 */ /* 0x000fe80003800000 */
[----:B------:R1:W-:Y:S01]  /*36f0*/  @!P5 STG.E.U8 desc[UR36][R4.64+0x58], R3 ;  /* 0x000058030400d986 */ /* 0x0003e2000c101124 */
[----:B------:R-:W-:Y:S05]  /*3700*/  @P2 BRA `(.L_x_121) ;  /* 0x00000000000c2947 */ /* 0x000fea0003800000 */
[----:B--2---:R-:W1:Y:S02]  /*3710*/  LDG.E.U8 R155, desc[UR36][R8.64+0x59] ;  /* 0x00005924089b7981 */ /* 0x004e64000c1e1100 */
[----:B-1----:R-:W-:-:S05]  /*3720*/  PRMT R3, R155, 0x8880, RZ ;  /* 0x000088809b037816 */ /* 0x002fca00000000ff */
[----:B------:R-:W-:-:S07]  /*3730*/  IMAD R12, R3, R154, RZ ;  /* 0x0000009a030c7224 */ /* 0x000fce00078e02ff */
.L_x_121:
[----:B------:R-:W-:Y:S05]  /*3740*/  BSYNC B1 ;  /* 0x0000000000017941 */ /* 0x000fea0003800000 */
.L_x_120:
        /* <DEDUP_REMOVED lines=11> */
.L_x_123:
[----:B------:R-:W-:Y:S05]  /*3800*/  BSYNC B1 ;  /* 0x0000000000017941 */ /* 0x000fea0003800000 */
.L_x_122:
[----:B-1----:R-:W-:Y:S01]  /*3810*/  @!P4 IMAD R3, R70, R153, R12 ;  /* 0x000000994603c224 */ /* 0x002fe200078e020c */
[----:B------:R-:W-:Y:S04]  /*3820*/  BSSY B1, `(.L_x_124) ;  /* 0x0000006000017945 */ /* 0x000fe80003800000 */
[----:B------:R1:W-:Y:S01]  /*3830*/  @!P4 STG.E.U8 desc[UR36][R6.64+0x58], R3 ;  /* 0x000058030600c986 */ /* 0x0003e2000c101124 */
[----:B------:R-:W-:Y:S05]  /*3840*/  @P3 BRA `(.L_x_125) ;  /* 0x00000000000c3947 */ /* 0x000fea0003800000 */
[----:B--2---:R-:W1:Y:S02]  /*3850*/  LDG.E.U8 R155, desc[UR36][R10.64+0x59] ;  /* 0x000059240a9b7981 */ /* 0x004e64000c1e1100 */
[----:B-1----:R-:W-:-:S05]  /*3860*/  PRMT R3, R155, 0x8880, RZ ;  /* 0x000088809b037816 */ /* 0x002fca00000000ff */
[----:B------:R-:W-:-:S07]  /*3870*/  IMAD R12, R3, R154, RZ ;  /* 0x0000009a030c7224 */ /* 0x000fce00078e02ff */
.L_x_125:
[----:B------:R-:W-:Y:S05]  /*3880*/  BSYNC B1 ;  /* 0x0000000000017941 */ /* 0x000fea0003800000 */
.L_x_124:
[----:B------:R-:W-:Y:S01]  /*3890*/  @!P3 IMAD R71, R71, R153, R12 ;  /* 0x000000994747b224 */ /* 0x000fe200078e020c */
[----:B------:R-:W-:Y:S04]  /*38a0*/  BSSY B1, `(.L_x_126) ;  /* 0x0000006000017945 */ /* 0x000fe80003800000 */
[----:B------:R0:W-:Y:S01]  /*38b0*/  @!P3 STG.E.U8 desc[UR36][R6.64+0x59], R71 ;  /* 0x000059470600b986 */ /* 0x0001e2000c101124 */
[----:B------:R-:W-:Y:S05]  /*38c0*/  @P5 BRA `(.L_x_127) ;  /* 0x00000000000c5947 */ /* 0x000fea0003800000 */
[----:B--2---:R-:W1:Y:S02]  /*38d0*/  LDG.E.U8 R155, desc[UR36][R8.64+0x60] ;  /* 0x00006024089b7981 */ /* 0x004e64000c1e1100 */
[----:B-1----:R-:W-:-:S05]  /*38e0*/  PRMT R3, R155, 0x8880, RZ ;  /* 0x000088809b037816 */ /* 0x002fca00000000ff */
[----:B------:R-:W-:-:S07]  /*38f0*/  IMAD R12, R3, R154, RZ ;  /* 0x0000009a030c7224 */ /* 0x000fce00078e02ff */
.L_x_127:
[----:B------:R-:W-:Y:S05]  /*3900*/  BSYNC B1 ;  /* 0x0000000000017941 */ /* 0x000fea0003800000 */
.L_x_126:
[----:B-1----:R-:W-:Y:S01]  /*3910*/  @!P5 IMAD R3, R72, R153, R12 ;  /* 0x000000994803d224 */ /* 0x002fe200078e020c */
[----:B------:R-:W-:Y:S04]  /*3920*/  BSSY B1, `(.L_x_128) ;  /* 0x0000006000017945 */ /* 0x000fe80003800000 */
[----:B------:R1:W-:Y:S01]  /*3930*/  @!P5 STG.E.U8 desc[UR36][R4.64+0x60], R3 ;  /* 0x000060030400d986 */ /* 0x0003e2000c101124 */
[----:B------:R-:W-:Y:S05]  /*3940*/  @P2 BRA `(.L_x_129) ;  /* 0x00000000000c2947 */ /* 0x000fea0003800000 */
[----:B--2---:R-:W1:Y:S02]  /*3950*/  LDG.E.U8 R155, desc[UR36][R8.64+0x61] ;  /* 0x00006124089b7981 */ /* 0x004e64000c1e1100 */
[----:B-1----:R-:W-:-:S05]  /*3960*/  PRMT R3, R155, 0x8880, RZ ;  /* 0x000088809b037816 */ /* 0x002fca00000000ff */
[----:B------:R-:W-:-:S07]  /*3970*/  IMAD R12, R3, R154, RZ ;  /* 0x0000009a030c7224 */ /* 0x000fce00078e02ff */
.L_x_129:
[----:B------:R-:W-:Y:S05]  /*3980*/  BSYNC B1 ;  /* 0x0000000000017941 */ /* 0x000fea0003800000 */
.L_x_128:
        /* <DEDUP_REMOVED lines=11> */
.L_x_131:
[----:B------:R-:W-:Y:S05]  /*3a40*/  BSYNC B1 ;  /* 0x0000000000017941 */ /* 0x000fea0003800000 */
.L_x_130:
[----:B-1----:R-:W-:Y:S01]  /*3a50*/  @!P4 IMAD R3, R74, R153, R12 ;  /* 0x000000994a03c224 */ /* 0x002fe200078e020c */
[----:B------:R-:W-:Y:S04]  /*3a60*/  BSSY B1, `(.L_x_132) ;  /* 0x0000006000017945 */ /* 0x000fe80003800000 */
[----:B------:R1:W-:Y:S01]  /*3a70*/  @!P4 STG.E.U8 desc[UR36][R6.64+0x60], R3 ;  /* 0x000060030600c986 */ /* 0x0003e2000c101124 */
[----:B------:R-:W-:Y:S05]  /*3a80*/  @P3 BRA `(.L_x_133) ;  /* 0x00000000000c3947 */ /* 0x000fea0003800000 */
[----:B--2---:R-:W1:Y:S02]  /*3a90*/  LDG.E.U8 R155, desc[UR36][R10.64+0x61] ;  /* 0x000061240a9b7981 */ /* 0x004e64000c1e1100 */
[----:B-1----:R-:W-:-:S05]  /*3aa0*/  PRMT R3, R155, 0x8880, RZ ;  /* 0x000088809b037816 */ /* 0x002fca00000000ff */
[----:B------:R-:W-:-:S07]  /*3ab0*/  IMAD R12, R3, R154, RZ ;  /* 0x0000009a030c7224 */ /* 0x000fce00078e02ff */
.L_x_133:
[----:B------:R-:W-:Y:S05]  /*3ac0*/  BSYNC B1 ;  /* 0x0000000000017941 */ /* 0x000fea0003800000 */
.L_x_132:
[----:B------:R-:W-:Y:S01]  /*3ad0*/  @!P3 IMAD R75, R75, R153, R12 ;  /* 0x000000994b4bb224 */ /* 0x000fe200078e020c */
[----:B------:R-:W-:Y:S04]  /*3ae0*/  BSSY B1, `(.L_x_134) ;  /* 0x0000006000017945 */ /* 0x000fe80003800000 */
[----:B------:R0:W-:Y:S01]  /*3af0*/  @!P3 STG.E.U8 desc[UR36][R6.64+0x61], R75 ;  /* 0x0000614b0600b986 */ /* 0x0001e2000c101124 */
[----:B------:R-:W-:Y:S05]  /*3b00*/  @P5 BRA `(.L_x_135) ;  /* 0x00000000000c5947 */ /* 0x000fea0003800000 */
[----:B--2---:R-:W1:Y:S02]  /*3b10*/  LDG.E.U8 R155, desc[UR36][R8.64+0x68] ;  /* 0x00006824089b7981 */ /* 0x004e64000c1e1100 */
[----:B-1----:R-:W-:-:S05]  /*3b20*/  PRMT R3, R155, 0x8880, RZ ;  /* 0x000088809b037816 */ /* 0x002fca00000000ff */
[----:B------:R-:W-:-:S07]  /*3b30*/  IMAD R12, R3, R154, RZ ;  /* 0x0000009a030c7224 */ /* 0x000fce00078e02ff */
.L_x_135:
[----:B------:R-:W-:Y:S05]  /*3b40*/  BSYNC B1 ;  /* 0x0000000000017941 */ /* 0x000fea0003800000 */
.L_x_134:
[----:B-1----:R-:W-:Y:S01]  /*3b50*/  @!P5 IMAD R3, R76, R153, R12 ;  /* 0x000000994c03d224 */ /* 0x002fe200078e020c */
[----:B------:R-:W-:Y:S04]  /*3b60*/  BSSY B1, `(.L_x_136) ;  /* 0x0000006000017945 */ /* 0x000fe80003800000 */
[----:B------:R1:W-:Y:S01]  /*3b70*/  @!P5 STG.E.U8 desc[UR36][R4.64+0x68], R3 ;  /* 0x000068030400d986 */ /* 0x0003e2000c101124 */
[----:B------:R-:W-:Y:S05]  /*3b80*/  @P2 BRA `(.L_x_137) ;  /* 0x00000000000c2947 */ /* 0x000fea0003800000 */
[----:B--2---:R-:W1:Y:S02]  /*3b90*/  LDG.E.U8 R155, desc[UR36][R8.64+0x69] ;  /* 0x00006924089b7981 */ /* 0x004e64000c1e1100 */
[----:B-1----:R-:W-:-:S05]  /*3ba0*/  PRMT R3, R155, 0x8880, RZ ;  /* 0x000088809b037816 */ /* 0x002fca00000000ff */
[----:B------:R-:W-:-:S07]  /*3bb0*/  IMAD R12, R3, R154, RZ ;  /* 0x0000009a030c7224 */ /* 0x000fce00078e02ff */
.L_x_137:
[----:B------:R-:W-:Y:S05]  /*3bc0*/  BSYNC B1 ;  /* 0x0000000000017941 */ /* 0x000fea0003800000 */
.L_x_136:
        /* <DEDUP_REMOVED lines=11> */
.L_x_139:
[----:B------:R-:W-:Y:S05]  /*3c80*/  BSYNC B1 ;  /* 0x0000000000017941 */ /* 0x000fea0003800000 */
.L_x_138:
[----:B-1----:R-:W-:Y:S01]  /*3c90*/  @!P4 IMAD R3, R78, R153, R12 ;  /* 0x000000994e03c224 */ /* 0x002fe200078e020c */
[----:B------:R-:W-:Y:S04]  /*3ca0*/  BSSY B1, `(.L_x_140) ;  /* 0x0000006000017945 */ /* 0x000fe80003800000 */
[----:B------:R1:W-:Y:S01]  /*3cb0*/  @!P4 STG.E.U8 desc[UR36][R6.64+0x68], R3 ;  /* 0x000068030600c986 */ /* 0x0003e2000c101124 */
[----:B------:R-:W-:Y:S05]  /*3cc0*/  @P3 BRA `(.L_x_141) ;  /* 0x00000000000c3947 */ /* 0x000fea0003800000 */
[----:B--2---:R-:W1:Y:S02]  /*3cd0*/  LDG.E.U8 R155, desc[UR36][R10.64+0x69] ;  /* 0x000069240a9b7981 */ /* 0x004e64000c1e1100 */
[----:B-1----:R-:W-:-:S05]  /*3ce0*/  PRMT R3, R155, 0x8880, RZ ;  /* 0x000088809b037816 */ /* 0x002fca00000000ff */
[----:B------:R-:W-:-:S07]  /*3cf0*/  IMAD R12, R3, R154, RZ ;  /* 0x0000009a030c7224 */ /* 0x000fce00078e02ff */
.L_x_141:
[----:B------:R-:W-:Y:S05]  /*3d00*/  BSYNC B1 ;  /* 0x0000000000017941 */ /* 0x000fea0003800000 */
.L_x_140:
[----:B------:R-:W-:Y:S01]  /*3d10*/  @!P3 IMAD R79, R79, R153, R12 ;  /* 0x000000994f4fb224 */ /* 0x000fe200078e020c */
[----:B------:R-:W-:Y:S04]  /*3d20*/  BSSY B1, `(.L_x_142) ;  /* 0x0000006000017945 */ /* 0x000fe80003800000 */
[----:B------:R0:W-:Y:S01]  /*3d30*/  @!P3 STG.E.U8 desc[UR36][R6.64+0x69], R79 ;  /* 0x0000694f0600b986 */ /* 0x0001e2000c101124 */
[----:B------:R-:W-:Y:S05]  /*3d40*/  @P5 BRA `(.L_x_143) ;  /* 0x00000000000c5947 */ /* 0x000fea0003800000 */
[----:B--2---:R-:W1:Y:S02]  /*3d50*/  LDG.E.U8 R155, desc[UR36][R8.64+0x70] ;  /* 0x00007024089b7981 */ /* 0x004e64000c1e1100 */
[----:B-1----:R-:W-:-:S05]  /*3d60*/  PRMT R3, R155, 0x8880, RZ ;  /* 0x000088809b037816 */ /* 0x002fca00000000ff */
[----:B------:R-:W-:-:S07]  /*3d70*/  IMAD R12, R3, R154, RZ ;  /* 0x0000009a030c7224 */ /* 0x000fce00078e02ff */
.L_x_143:
[----:B------:R-:W-:Y:S05]  /*3d80*/  BSYNC B1 ;  /* 0x0000000000017941 */ /* 0x000fea0003800000 */
.L_x_142:
[----:B-1----:R-:W-:Y:S01]  /*3d90*/  @!P5 IMAD R3, R80, R153, R12 ;  /* 0x000000995003d224 */ /* 0x002fe200078e020c */
[----:B------:R-:W-:Y:S04]  /*3da0*/  BSSY B1, `(.L_x_144) ;  /* 0x0000006000017945 */ /* 0x000fe80003800000 */
[----:B------:R1:W-:Y:S01]  /*3db0*/  @!P5 STG.E.U8 desc[UR36][R4.64+0x70], R3 ;  /* 0x000070030400d986 */ /* 0x0003e2000c101124 */
[----:B------:R-:W-:Y:S05]  /*3dc0*/  @P2 BRA `(.L_x_145) ;  /* 0x00000000000c2947 */ /* 0x000fea0003800000 */
[----:B--2---:R-:W1:Y:S02]  /*3dd0*/  LDG.E.U8 R155, desc[UR36][R8.64+0x71] ;  /* 0x00007124089b7981 */ /* 0x004e64000c1e1100 */
[----:B-1----:R-:W-:-:S05]  /*3de0*/  PRMT R3, R155, 0x8880, RZ ;  /* 0x000088809b037816 */ /* 0x002fca00000000ff */
[----:B------:R-:W-:-:S07]  /*3df0*/  IMAD R12, R3, R154, RZ ;  /* 0x0000009a030c7224 */ /* 0x000fce00078e02ff */
.L_x_145:
[----:B------:R-:W-:Y:S05]  /*3e00*/  BSYNC B1 ;  /* 0x0000000000017941 */ /* 0x000fea0003800000 */
.L_x_144:
        /* <DEDUP_REMOVED lines=11> */
.L_x_147:
[----:B------:R-:W-:Y:S05]  /*3ec0*/  BSYNC B1 ;  /* 0x0000000000017941 */ /* 0x000fea0003800000 */
.L_x_146:
[----:B-1----:R-:W-:Y:S01]  /*3ed0*/  @!P4 IMAD R3, R82, R153, R12 ;  /* 0x000000995203c224 */ /* 0x002fe200078e020c */
[----:B------:R-:W-:Y:S04]  /*3ee0*/  BSSY B1, `(.L_x_148) ;  /* 0x0000006000017945 */ /* 0x000fe80003800000 */
[----:B------:R1:W-:Y:S01]  /*3ef0*/  @!P4 STG.E.U8 desc[UR36][R6.64+0x70], R3 ;  /* 0x000070030600c986 */ /* 0x0003e2000c101124 */
[----:B------:R-:W-:Y:S05]  /*3f00*/  @P3 BRA `(.L_x_149) ;  /* 0x00000000000c3947 */ /* 0x000fea0003800000 */
[----:B--2---:R-:W1:Y:S02]  /*3f10*/  LDG.E.U8 R155, desc[UR36][R10.64+0x71] ;  /* 0x000071240a9b7981 */ /* 0x004e64000c1e1100 */
[----:B-1----:R-:W-:-:S05]  /*3f20*/  PRMT R3, R155, 0x8880, RZ ;  /* 0x000088809b037816 */ /* 0x002fca00000000ff */
[----:B------:R-:W-:-:S07]  /*3f30*/  IMAD R12, R3, R154, RZ ;  /* 0x0000009a030c7224 */ /* 0x000fce00078e02ff */
.L_x_149:
[----:B------:R-:W-:Y:S05]  /*3f40*/  BSYNC B1 ;  /* 0x0000000000017941 */ /* 0x000fea0003800000 */
.L_x_148:
[----:B------:R-:W-:Y:S01]  /*3f50*/  @!P3 IMAD R83, R83, R153, R12 ;  /* 0x000000995353b224 */ /* 0x000fe200078e020c */
[----:B------:R-:W-:Y:S04]  /*3f60*/  BSSY B1, `(.L_x_150) ;  /* 0x0000006000017945 */ /* 0x000fe80003800000 */
[----:B------:R0:W-:Y:S01]  /*3f70*/  @!P3 STG.E.U8 desc[UR36][R6.64+0x71], R83 ;  /* 0x000071530600b986 */ /* 0x0001e2000c101124 */
[----:B------:R-:W-:Y:S05]  /*3f80*/  @P5 BRA `(.L_x_151) ;  /* 0x00000000000c5947 */ /* 0x000fea0003800000 */
[----:B--2---:R-:W1:Y:S02]  /*3f90*/  LDG.E.U8 R155, desc[UR36][R8.64+0x78] ;  /* 0x00007824089b7981 */ /* 0x004e64000c1e1100 */
[----:B-1----:R-:W-:-:S05]  /*3fa0*/  PRMT R3, R155, 0x8880, RZ ;  /* 0x000088809b037816 */ /* 0x002fca00000000ff */
[----:B------:R-:W-:-:S07]  /*3fb0*/  IMAD R12, R3, R154, RZ ;  /* 0x0000009a030c7224 */ /* 0x000fce00078e02ff */
.L_x_151:
[----:B------:R-:W-:Y:S05]  /*3fc0*/  BSYNC B1 ;  /* 0x0000000000017941 */ /* 0x000fea0003800000 */
.L_x_150:
[----:B-1----:R-:W-:Y:S01]  /*3fd0*/  @!P5 IMAD R3, R84, R153, R12 ;  /* 0x000000995403d224 */ /* 0x002fe200078e020c */
[----:B------:R-:W-:Y:S04]  /*3fe0*/  BSSY B1, `(.L_x_152) ;  /* 0x0000006000017945 */ /* 0x000fe80003800000 */
[----:B------:R1:W-:Y:S01]  /*3ff0*/  @!P5 STG.E.U8 desc[UR36][R4.64+0x78], R3 ;  /* 0x000078030400d986 */ /* 0x0003e2000c101124 */
[----:B------:R-:W-:Y:S05]  /*4000*/  @P2 BRA `(.L_x_153) ;  /* 0x00000000000c2947 */ /* 0x000fea0003800000 */
[----:B--2---:R-:W1:Y:S02]  /*4010*/  LDG.E.U8 R155, desc[UR36][R8.64+0x79] ;  /* 0x00007924089b7981 */ /* 0x004e64000c1e1100 */
[----:B-1----:R-:W-:-:S05]  /*4020*/  PRMT R3, R155, 0x8880, RZ ;  /* 0x000088809b037816 */ /* 0x002fca00000000ff */
[----:B------:R-:W-:-:S07]  /*4030*/  IMAD R12, R3, R154, RZ ;  /* 0x0000009a030c7224 */ /* 0x000fce00078e02ff */
.L_x_153:
[----:B------:R-:W-:Y:S05]  /*4040*/  BSYNC B1 ;  /* 0x0000000000017941 */ /* 0x000fea0003800000 */
.L_x_152:
        /* <DEDUP_REMOVED lines=11> */
.L_x_155:
[----:B------:R-:W-:Y:S05]  /*4100*/  BSYNC B1 ;  /* 0x0000000000017941 */ /* 0x000fea0003800000 */
.L_x_154:
[----:B-1----:R-:W-:Y:S01]  /*4110*/  @!P4 IMAD R3, R86, R153, R12 ;  /* 0x000000995603c224 */ /* 0x002fe200078e020c */
[----:B------:R-:W-:Y:S04]  /*4120*/  BSSY B1, `(.L_x_156) ;  /* 0x0000006000017945 */ /* 0x000fe80003800000 */
[----:B------:R1:W-:Y:S01]  /*4130*/  @!P4 STG.E.U8 desc[UR36][R6.64+0x78], R3 ;  /* 0x000078030600c986 */ /* 0x0003e2000c101124 */
[----:B------:R-:W-:Y:S05]  /*4140*/  @P3 BRA `(.L_x_157) ;  /* 0x00000000000c3947 */ /* 0x000fea0003800000 */
[----:B--2---:R-:W1:Y:S02]  /*4150*/  LDG.E.U8 R155, desc[UR36][R10.64+0x79] ;  /* 0x000079240a9b7981 */ /* 0x004e64000c1e1100 */
[----:B-1----:R-:W-:-:S05]  /*4160*/  PRMT R3, R155, 0x8880, RZ ;  /* 0x000088809b037816 */ /* 0x002fca00000000ff */
[----:B------:R-:W-:-:S07]  /*4170*/  IMAD R12, R3, R154, RZ ;  /* 0x0000009a030c7224 */ /* 0x000fce00078e02ff */
.L_x_157:
[----:B------:R-:W-:Y:S05]  /*4180*/  BSYNC B1 ;  /* 0x0000000000017941 */ /* 0x000fea0003800000 */
.L_x_156:
[----:B------:R-:W-:Y:S01]  /*4190*/  @!P3 IMAD R87, R87, R153, R12 ;  /* 0x000000995757b224 */ /* 0x000fe200078e020c */
[----:B------:R-:W-:Y:S04]  /*41a0*/  BSSY B1, `(.L_x_158) ;  /* 0x0000006000017945 */ /* 0x000fe80003800000 */
[----:B------:R0:W-:Y:S01]  /*41b0*/  @!P3 STG.E.U8 desc[UR36][R6.64+0x79], R87 ;  /* 0x000079570600b986 */ /* 0x0001e2000c101124 */
[----:B------:R-:W-:Y:S05]  /*41c0*/  @P5 BRA `(.L_x_159) ;  /* 0x00000000000c5947 */ /* 0x000fea0003800000 */
[----:B--2---:R-:W1:Y:S02]  /*41d0*/  LDG.E.U8 R155, desc[UR36][R8.64+0x80] ;  /* 0x00008024089b7981 */ /* 0x004e64000c1e1100 */
[----:B-1----:R-:W-:-:S05]  /*41e0*/  PRMT R3, R155, 0x8880, RZ ;  /* 0x000088809b037816 */ /* 0x002fca00000000ff */
[----:B------:R-:W-:-:S07]  /*41f0*/  IMAD R12, R3, R154, RZ ;  /* 0x0000009a030c7224 */ /* 0x000fce00078e02ff */
.L_x_159:
[----:B------:R-:W-:Y:S05]  /*4200*/  BSYNC B1 ;  /* 0x0000000000017941 */ /* 0x000fea0003800000 */
.L_x_158:
[----:B-1----:R-:W-:Y:S01]  /*4210*/  @!P5 IMAD R3, R88, R153, R12 ;  /* 0x000000995803d224 */ /* 0x002fe200078e020c */
[----:B------:R-:W-:Y:S04]  /*4220*/  BSSY B1, `(.L_x_160) ;  /* 0x0000006000017945 */ /* 0x000fe80003800000 */
[----:B------:R1:W-:Y:S01]  /*4230*/  @!P5 STG.E.U8 desc[UR36][R4.64+0x80], R3 ;  /* 0x000080030400d986 */ /* 0x0003e2000c101124 */
[----:B------:R-:W-:Y:S05]  /*4240*/  @P2 BRA `(.L_x_161) ;  /* 0x00000000000c2947 */ /* 0x000fea0003800000 */
[----:B--2---:R-:W1:Y:S02]  /*4250*/  LDG.E.U8 R155, desc[UR36][R8.64+0x81] ;  /* 0x00008124089b7981 */ /* 0x004e64000c1e1100 */
[----:B-1----:R-:W-:-:S05]  /*4260*/  PRMT R3, R155, 0x8880, RZ ;  /* 0x000088809b037816 */ /* 0x002fca00000000ff */
[----:B------:R-:W-:-:S07]  /*4270*/  IMAD R12, R3, R154, RZ ;  /* 0x0000009a030c7224 */ /* 0x000fce00078e02ff */
.L_x_161:
[----:B------:R-:W-:Y:S05]  /*4280*/  BSYNC B1 ;  /* 0x0000000000017941 */ /* 0x000fea0003800000 */
.L_x_160:
        /* <DEDUP_REMOVED lines=11> */
.L_x_163:
[----:B------:R-:W-:Y:S05]  /*4340*/  BSYNC B1 ;  /* 0x0000000000017941 */ /* 0x000fea0003800000 */
.L_x_162:
[----:B-1----:R-:W-:Y:S01]  /*4350*/  @!P4 IMAD R3, R90, R153, R12 ;  /* 0x000000995a03c224 */ /* 0x002fe200078e020c */
[----:B------:R-:W-:Y:S04]  /*4360*/  BSSY B1, `(.L_x_164) ;  /* 0x0000006000017945 */ /* 0x000fe80003800000 */
[----:B------:R1:W-:Y:S01]  /*4370*/  @!P4 STG.E.U8 desc[UR36][R6.64+0x80], R3 ;  /* 0x000080030600c986 */ /* 0x0003e2000c101124 */
[----:B------:R-:W-:Y:S05]  /*4380*/  @P3 BRA `(.L_x_165) ;  /* 0x00000000000c3947 */ /* 0x000fea0003800000 */
[----:B--2---:R-:W1:Y:S02]  /*4390*/  LDG.E.U8 R155, desc[UR36][R10.64+0x81] ;  /* 0x000081240a9b7981 */ /* 0x004e64000c1e1100 */
[----:B-1----:R-:W-:-:S05]  /*43a0*/  PRMT R3, R155, 0x8880, RZ ;  /* 0x000088809b037816 */ /* 0x002fca00000000ff */
[----:B------:R-:W-:-:S07]  /*43b0*/  IMAD R12, R3, R154, RZ ;  /* 0x0000009a030c7224 */ /* 0x000fce00078e02ff */
.L_x_165:
[----:B------:R-:W-:Y:S05]  /*43c0*/  BSYNC B1 ;  /* 0x0000000000017941 */ /* 0x000fea0003800000 */
.L_x_164:
[----:B------:R-:W-:Y:S01]  /*43d0*/  @!P3 IMAD R91, R91, R153, R12 ;  /* 0x000000995b5bb224 */ /* 0x000fe200078e020c */
[----:B------:R-:W-:Y:S04]  /*43e0*/  BSSY B1, `(.L_x_166) ;  /* 0x0000006000017945 */ /* 0x000fe80003800000 */
[----:B------:R0:W-:Y:S01]  /*43f0*/  @!P3 STG.E.U8 desc[UR36][R6.64+0x81], R91 ;  /* 0x0000815b0600b986 */ /* 0x0001e2000c101124 */
[----:B------:R-:W-:Y:S05]  /*4400*/  @P5 BRA `(.L_x_167) ;  /* 0x00000000000c5947 */ /* 0x000fea0003800000 */
[----:B--2---:R-:W1:Y:S02]  /*4410*/  LDG.E.U8 R155, desc[UR36][R8.64+0x88] ;  /* 0x00008824089b7981 */ /* 0x004e64000c1e1100 */
[----:B-1----:R-:W-:-:S05]  /*4420*/  PRMT R3, R155, 0x8880, RZ ;  /* 0x000088809b037816 */ /* 0x002fca00000000ff */
[----:B------:R-:W-:-:S07]  /*4430*/  IMAD R12, R3, R154, RZ ;  /* 0x0000009a030c7224 */ /* 0x000fce00078e02ff */
.L_x_167:
[----:B------:R-:W-:Y:S05]  /*4440*/  BSYNC B1 ;  /* 0x0000000000017941 */ /* 0x000fea0003800000 */
.L_x_166:
[----:B-1----:R-:W-:Y:S01]  /*4450*/  @!P5 IMAD R3, R92, R153, R12 ;  /* 0x000000995c03d224 */ /* 0x002fe200078e020c */
[----:B------:R-:W-:Y:S04]  /*4460*/  BSSY B1, `(.L_x_168) ;  /* 0x0000006000017945 */ /* 0x000fe80003800000 */
[----:B------:R1:W-:Y:S01]  /*4470*/  @!P5 STG.E.U8 desc[UR36][R4.64+0x88], R3 ;  /* 0x000088030400d986 */ /* 0x0003e2000c101124 */
[----:B------:R-:W-:Y:S05]  /*4480*/  @P2 BRA `(.L_x_169) ;  /* 0x00000000000c2947 */ /* 0x000fea0003800000 */
[----:B--2---:R-:W1:Y:S02]  /*4490*/  LDG.E.U8 R155, desc[UR36][R8.64+0x89] ;  /* 0x00008924089b7981 */ /* 0x004e64000c1e1100 */
[----:B-1----:R-:W-:-:S05]  /*44a0*/  PRMT R3, R155, 0x8880, RZ ;  /* 0x000088809b037816 */ /* 0x002fca00000000ff */
[----:B------:R-:W-:-:S07]  /*44b0*/  IMAD R12, R3, R154, RZ ;  /* 0x0000009a030c7224 */ /* 0x000fce00078e02ff */
.L_x_169:
[----:B------:R-:W-:Y:S05]  /*44c0*/  BSYNC B1 ;  /* 0x0000000000017941 */ /* 0x000fea0003800000 */
.L_x_168:
        /* <DEDUP_REMOVED lines=11> */
.L_x_171:
[----:B------:R-:W-:Y:S05]  /*4580*/  BSYNC B1 ;  /* 0x0000000000017941 */ /* 0x000fea0003800000 */
.L_x_170:
[----:B-1----:R-:W-:Y:S01]  /*4590*/  @!P4 IMAD R3, R94, R153, R12 ;  /* 0x000000995e03c224 */ /* 0x002fe200078e020c */
[----:B------:R-:W-:Y:S04]  /*45a0*/  BSSY B1, `(.L_x_172) ;  /* 0x0000006000017945 */ /* 0x000fe80003800000 */
[----:B------:R1:W-:Y:S01]  /*45b0*/  @!P4 STG.E.U8 desc[UR36][R6.64+0x88], R3 ;  /* 0x000088030600c986 */ /* 0x0003e2000c101124 */
[----:B------:R-:W-:Y:S05]  /*45c0*/  @P3 BRA `(.L_x_173) ;  /* 0x00000000000c3947 */ /* 0x000fea0003800000 */
[----:B--2---:R-:W1:Y:S02]  /*45d0*/  LDG.E.U8 R155, desc[UR36][R10.64+0x89] ;  /* 0x000089240a9b7981 */ /* 0x004e64000c1e1100 */
[----:B-1----:R-:W-:-:S05]  /*45e0*/  PRMT R3, R155, 0x8880, RZ ;  /* 0x000088809b037816 */ /* 0x002fca00000000ff */
[----:B------:R-:W-:-:S07]  /*45f0*/  IMAD R12, R3, R154, RZ ;  /* 0x0000009a030c7224 */ /* 0x000fce00078e02ff */
.L_x_173:
[----:B------:R-:W-:Y:S05]  /*4600*/  BSYNC B1 ;  /* 0x0000000000017941 */ /* 0x000fea0003800000 */
.L_x_172:
[----:B------:R-:W-:Y:S01]  /*4610*/  @!P3 IMAD R95, R95, R153, R12 ;  /* 0x000000995f5fb224 */ /* 0x000fe200078e020c */
[----:B------:R-:W-:Y:S04]  /*4620*/  BSSY B1, `(.L_x_174) ;  /* 0x0000006000017945 */ /* 0x000fe80003800000 */
[----:B------:R0:W-:Y:S01]  /*4630*/  @!P3 STG.E.U8 desc[UR36][R6.64+0x89], R95 ;  /* 0x0000895f0600b986 */ /* 0x0001e2000c101124 */
[----:B------:R-:W-:Y:S05]  /*4640*/  @P5 BRA `(.L_x_175) ;  /* 0x00000000000c5947 */ /* 0x000fea0003800000 */
[----:B--2---:R-:W1:Y:S02]  /*4650*/  LDG.E.U8 R155, desc[UR36][R8.64+0x90] ;  /* 0x00009024089b7981 */ /* 0x004e64000c1e1100 */
[----:B-1----:R-:W-:-:S05]  /*4660*/  PRMT R3, R155, 0x8880, RZ ;  /* 0x000088809b037816 */ /* 0x002fca00000000ff */
[----:B------:R-:W-:-:S07]  /*4670*/  IMAD R12, R3, R154, RZ ;  /* 0x0000009a030c7224 */ /* 0x000fce00078e02ff */
.L_x_175:
[----:B------:R-:W-:Y:S05]  /*4680*/  BSYNC B1 ;  /* 0x0000000000017941 */ /* 0x000fea0003800000 */
.L_x_174:
[----:B-1----:R-:W-:Y:S01]  /*4690*/  @!P5 IMAD R3, R96, R153, R12 ;  /* 0x000000996003d224 */ /* 0x002fe200078e020c */
[----:B------:R-:W-:Y:S04]  /*46a0*/  BSSY B1, `(.L_x_176) ;  /* 0x0000006000017945 */ /* 0x000fe80003800000 */
[----:B------:R1:W-:Y:S01]  /*46b0*/  @!P5 STG.E.U8 desc[UR36][R4.64+0x90], R3 ;  /* 0x000090030400d986 */ /* 0x0003e2000c101124 */
[----:B------:R-:W-:Y:S05]  /*46c0*/  @P2 BRA `(.L_x_177) ;  /* 0x00000000000c2947 */ /* 0x000fea0003800000 */
[----:B--2---:R-:W1:Y:S02]  /*46d0*/  LDG.E.U8 R155, desc[UR36][R8.64+0x91] ;  /* 0x00009124089b7981 */ /* 0x004e64000c1e1100 */
[----:B-1----:R-:W-:-:S05]  /*46e0*/  PRMT R3, R155, 0x8880, RZ ;  /* 0x000088809b037816 */ /* 0x002fca00000000ff */
[----:B------:R-:W-:-:S07]  /*46f0*/  IMAD R12, R3, R154, RZ ;  /* 0x0000009a030c7224 */ /* 0x000fce00078e02ff */
.L_x_177:
[----:B------:R-:W-:Y:S05]  /*4700*/  BSYNC B1 ;  /* 0x0000000000017941 */ /* 0x000fea0003800000 */
.L_x_176:
        /* <DEDUP_REMOVED lines=11> */
.L_x_179:
[----:B------:R-:W-:Y:S05]  /*47c0*/  BSYNC B1 ;  /* 0x0000000000017941 */ /* 0x000fea0003800000 */
.L_x_178:
[----:B-1----:R-:W-:Y:S01]  /*47d0*/  @!P4 IMAD R3, R98, R153, R12 ;  /* 0x000000996203c224 */ /* 0x002fe200078e020c */
[----:B------:R-:W-:Y:S04]  /*47e0*/  BSSY B1, `(.L_x_180) ;  /* 0x0000006000017945 */ /* 0x000fe80003800000 */
[----:B------:R1:W-:Y:S01]  /*47f0*/  @!P4 STG.E.U8 desc[UR36][R6.64+0x90], R3 ;  /* 0x000090030600c986 */ /* 0x0003e2000c101124 */
[----:B------:R-:W-:Y:S05]  /*4800*/  @P3 BRA `(.L_x_181) ;  /* 0x00000000000c3947 */ /* 0x000fea0003800000 */
[----:B--2---:R-:W1:Y:S02]  /*4810*/  LDG.E.U8 R155, desc[UR36][R10.64+0x91] ;  /* 0x000091240a9b7981 */ /* 0x004e64000c1e1100 */
[----:B-1----:R-:W-:-:S05]  /*4820*/  PRMT R3, R155, 0x8880, RZ ;  /* 0x000088809b037816 */ /* 0x002fca00000000ff */
[----:B------:R-:W-:-:S07]  /*4830*/  IMAD R12, R3, R154, RZ ;  /* 0x0000009a030c7224 */ /* 0x000fce00078e02ff */
.L_x_181:
[----:B------:R-:W-:Y:S05]  /*4840*/  BSYNC B1 ;  /* 0x0000000000017941 */ /* 0x000fea0003800000 */
.L_x_180:
[----:B------:R-:W-:Y:S01]  /*4850*/  @!P3 IMAD R99, R99, R153, R12 ;  /* 0x000000996363b224 */ /* 0x000fe200078e020c */
[----:B------:R-:W-:Y:S04]  /*4860*/  BSSY B1, `(.L_x_182) ;  /* 0x0000006000017945 */ /* 0x000fe80003800000 */
[----:B------:R0:W-:Y:S01]  /*4870*/  @!P3 STG.E.U8 desc[UR36][R6.64+0x91], R99 ;  /* 0x000091630600b986 */ /* 0x0001e2000c101124 */
[----:B------:R-:W-:Y:S05]  /*4880*/  @P5 BRA `(.L_x_183) ;  /* 0x00000000000c5947 */ /* 0x000fea0003800000 */
[----:B--2---:R-:W1:Y:S02]  /*4890*/  LDG.E.U8 R155, desc[UR36][R8.64+0x98] ;  /* 0x00009824089b7981 */ /* 0x004e64000c1e1100 */
[----:B-1----:R-:W-:-:S05]  /*48a0*/  PRMT R3, R155, 0x8880, RZ ;  /* 0x000088809b037816 */ /* 0x002fca00000000ff */
[----:B------:R-:W-:-:S07]  /*48b0*/  IMAD R12, R3, R154, RZ ;  /* 0x0000009a030c7224 */ /* 0x000fce00078e02ff */
.L_x_183:
[----:B------:R-:W-:Y:S05]  /*48c0*/  BSYNC B1 ;  /* 0x0000000000017941 */ /* 0x000fea0003800000 */
.L_x_182:
[----:B-1----:R-:W-:Y:S01]  /*48d0*/  @!P5 IMAD R3, R100, R153, R12 ;  /* 0x000000996403d224 */ /* 0x002fe200078e020c */
[----:B------:R-:W-:Y:S04]  /*48e0*/  BSSY B1, `(.L_x_184) ;  /* 0x0000006000017945 */ /* 0x000fe80003800000 */
[----:B------:R1:W-:Y:S01]  /*48f0*/  @!P5 STG.E.U8 desc[UR36][R4.64+0x98], R3 ;  /* 0x000098030400d986 */ /* 0x0003e2000c101124 */
[----:B------:R-:W-:Y:S05]  /*4900*/  @P2 BRA `(.L_x_185) ;  /* 0x00000000000c2947 */ /* 0x000fea0003800000 */
[----:B--2---:R-:W1:Y:S02]  /*4910*/  LDG.E.U8 R155, desc[UR36][R8.64+0x99] ;  /* 0x00009924089b7981 */ /* 0x004e64000c1e1100 */
[----:B-1----:R-:W-:-:S05]  /*4920*/  PRMT R3, R155, 0x8880, RZ ;  /* 0x000088809b037816 */ /* 0x002fca00000000ff */
[----:B------:R-:W-:-:S07]  /*4930*/  IMAD R12, R3, R154, RZ ;  /* 0x0000009a030c7224 */ /* 0x000fce00078e02ff */
.L_x_185:
[----:B------:R-:W-:Y:S05]  /*4940*/  BSYNC B1 ;  /* 0x0000000000017941 */ /* 0x000fea0003800000 */
.L_x_184:
        /* <DEDUP_REMOVED lines=11> */
.L_x_187:
[----:B------:R-:W-:Y:S05]  /*4a00*/  BSYNC B1 ;  /* 0x0000000000017941 */ /* 0x000fea0003800000 */
.L_x_186:
[----:B-1----:R-:W-:Y:S01]  /*4a10*/  @!P4 IMAD R3, R102, R153, R12 ;  /* 0x000000996603c224 */ /* 0x002fe200078e020c */
[----:B------:R-:W-:Y:S04]  /*4a20*/  BSSY B1, `(.L_x_188) ;  /* 0x0000006000017945 */ /* 0x000fe80003800000 */
[----:B------:R1:W-:Y:S01]  /*4a30*/  @!P4 STG.E.U8 desc[UR36][R6.64+0x98], R3 ;  /* 0x000098030600c986 */ /* 0x0003e2000c101124 */
[----:B------:R-:W-:Y:S05]  /*4a40*/  @P3 BRA `(.L_x_189) ;  /* 0x00000000000c3947 */ /* 0x000fea0003800000 */
[----:B--2---:R-:W1:Y:S02]  /*4a50*/  LDG.E.U8 R155, desc[UR36][R10.64+0x99] ;  /* 0x000099240a9b7981 */ /* 0x004e64000c1e1100 */
[----:B-1----:R-:W-:-:S05]  /*4a60*/  PRMT R3, R155, 0x8880, RZ ;  /* 0x000088809b037816 */ /* 0x002fca00000000ff */
[----:B------:R-:W-:-:S07]  /*4a70*/  IMAD R12, R3, R154, RZ ;  /* 0x0000009a030c7224 */ /* 0x000fce00078e02ff */
.L_x_189:
[----:B------:R-:W-:Y:S05]  /*4a80*/  BSYNC B1 ;  /* 0x0000000000017941 */ /* 0x000fea0003800000 */
.L_x_188:
[----:B------:R-:W-:Y:S01]  /*4a90*/  @!P3 IMAD R103, R103, R153, R12 ;  /* 0x000000996767b224 */ /* 0x000fe200078e020c */
[----:B------:R-:W-:Y:S04]  /*4aa0*/  BSSY B1, `(.L_x_190) ;  /* 0x0000006000017945 */ /* 0x000fe80003800000 */
[----:B------:R0:W-:Y:S01]  /*4ab0*/  @!P3 STG.E.U8 desc[UR36][R6.64+0x99], R103 ;  /* 0x000099670600b986 */ /* 0x0001e2000c101124 */
[----:B------:R-:W-:Y:S05]  /*4ac0*/  @P5 BRA `(.L_x_191) ;  /* 0x00000000000c5947 */ /* 0x000fea0003800000 */
[----:B--2---:R-:W1:Y:S02]  /*4ad0*/  LDG.E.U8 R155, desc[UR36][R8.64+0xa0] ;  /* 0x0000a024089b7981 */ /* 0x004e64000c1e1100 */
[----:B-1----:R-:W-:-:S05]  /*4ae0*/  PRMT R3, R155, 0x8880, RZ ;  /* 0x000088809b037816 */ /* 0x002fca00000000ff */
[----:B------:R-:W-:-:S07]  /*4af0*/  IMAD R12, R3, R154, RZ ;  /* 0x0000009a030c7224 */ /* 0x000fce00078e02ff */
.L_x_191:
[----:B------:R-:W-:Y:S05]  /*4b00*/  BSYNC B1 ;  /* 0x0000000000017941 */ /* 0x000fea0003800000 */
.L_x_190:
[----:B-1----:R-:W-:Y:S01]  /*4b10*/  @!P5 IMAD R3, R104, R153, R12 ;  /* 0x000000996803d224 */ /* 0x002fe200078e020c */
[----:B------:R-:W-:Y:S04]  /*4b20*/  BSSY B1, `(.L_x_192) ;  /* 0x0000006000017945 */ /* 0x000fe80003800000 */
[----:B------:R1:W-:Y:S01]  /*4b30*/  @!P5 STG.E.U8 desc[UR36][R4.64+0xa0], R3 ;  /* 0x0000a0030400d986 */ /* 0x0003e2000c101124 */
[----:B------:R-:W-:Y:S05]  /*4b40*/  @P2 BRA `(.L_x_193) ;  /* 0x00000000000c2947 */ /* 0x000fea0003800000 */
[----:B--2---:R-:W1:Y:S02]  /*4b50*/  LDG.E.U8 R155, desc[UR36][R8.64+0xa1] ;  /* 0x0000a124089b7981 */ /* 0x004e64000c1e1100 */
[----:B-1----:R-:W-:-:S05]  /*4b60*/  PRMT R3, R155, 0x8880, RZ ;  /* 0x000088809b037816 */ /* 0x002fca00000000ff */
[----:B------:R-:W-:-:S07]  /*4b70*/  IMAD R12, R3, R154, RZ ;  /* 0x0000009a030c7224 */ /* 0x000fce00078e02ff */
.L_x_193:
[----:B------:R-:W-:Y:S05]  /*4b80*/  BSYNC B1 ;  /* 0x0000000000017941 */ /* 0x000fea0003800000 */
.L_x_192:
        /* <DEDUP_REMOVED lines=11> */
.L_x_195:
[----:B------:R-:W-:Y:S05]  /*4c40*/  BSYNC B1 ;  /* 0x0000000000017941 */ /* 0x000fea0003800000 */
.L_x_194:
[----:B-1----:R-:W-:Y:S01]  /*4c50*/  @!P4 IMAD R3, R106, R153, R12 ;  /* 0x000000996a03c224 */ /* 0x002fe200078e020c */
[----:B------:R-:W-:Y:S04]  /*4c60*/  BSSY B1, `(.L_x_196) ;  /* 0x0000006000017945 */ /* 0x000fe80003800000 */
[----:B------:R1:W-:Y:S01]  /*4c70*/  @!P4 STG.E.U8 desc[UR36][R6.64+0xa0], R3 ;  /* 0x0000a0030600c986 */ /* 0x0003e2000c101124 */
[----:B------:R-:W-:Y:S05]  /*4c80*/  @P3 BRA `(.L_x_197) ;  /* 0x00000000000c3947 */ /* 0x000fea0003800000 */
[----:B--2---:R-:W1:Y:S02]  /*4c90*/  LDG.E.U8 R155, desc[UR36][R10.64+0xa1] ;  /* 0x0000a1240a9b7981 */ /* 0x004e64000c1e1100 */
[----:B-1----:R-:W-:-:S05]  /*4ca0*/  PRMT R3, R155, 0x8880, RZ ;  /* 0x000088809b037816 */ /* 0x002fca00000000ff */
[----:B------:R-:W-:-:S07]  /*4cb0*/  IMAD R12, R3, R154, RZ ;  /* 0x0000009a030c7224 */ /* 0x000fce00078e02ff */
.L_x_197:
[----:B------:R-:W-:Y:S05]  /*4cc0*/  BSYNC B1 ;  /* 0x0000000000017941 */ /* 0x000fea0003800000 */
.L_x_196:
[----:B------:R-:W-:Y:S01]  /*4cd0*/  @!P3 IMAD R107, R107, R153, R12 ;  /* 0x000000996b6bb224 */ /* 0x000fe200078e020c */
[----:B------:R-:W-:Y:S04]  /*4ce0*/  BSSY B1, `(.L_x_198) ;  /* 0x0000006000017945 */ /* 0x000fe80003800000 */
[----:B------:R0:W-:Y:S01]  /*4cf0*/  @!P3 STG.E.U8 desc[UR36][R6.64+0xa1], R107 ;  /* 0x0000a16b0600b986 */ /* 0x0001e2000c101124 */
[----:B------:R-:W-:Y:S05]  /*4d00*/  @P5 BRA `(.L_x_199) ;  /* 0x00000000000c5947 */ /* 0x000fea0003800000 */
[----:B--2---:R-:W1:Y:S02]  /*4d10*/  LDG.E.U8 R155, desc[UR36][R8.64+0xa8] ;  /* 0x0000a824089b7981 */ /* 0x004e64000c1e1100 */
[----:B-1----:R-:W-:-:S05]  /*4d20*/  PRMT R3, R155, 0x8880, RZ ;  /* 0x000088809b037816 */ /* 0x002fca00000000ff */
[----:B------:R-:W-:-:S07]  /*4d30*/  IMAD R12, R3, R154, RZ ;  /* 0x0000009a030c7224 */ /* 0x000fce00078e02ff */
.L_x_199:
[----:B------:R-:W-:Y:S05]  /*4d40*/  BSYNC B1 ;  /* 0x0000000000017941 */ /* 0x000fea0003800000 */
.L_x_198:
[----:B-1----:R-:W-:Y:S01]  /*4d50*/  @!P5 IMAD R3, R108, R153, R12 ;  /* 0x000000996c03d224 */ /* 0x002fe200078e020c */
[----:B------:R-:W-:Y:S04]  /*4d60*/  BSSY B1, `(.L_x_200) ;  /* 0x0000006000017945 */ /* 0x000fe80003800000 */
[----:B------:R1:W-:Y:S01]  /*4d70*/  @!P5 STG.E.U8 desc[UR36][R4.64+0xa8], R3 ;  /* 0x0000a8030400d986 */ /* 0x0003e2000c101124 */
[----:B------:R-:W-:Y:S05]  /*4d80*/  @P2 BRA `(.L_x_201) ;  /* 0x00000000000c2947 */ /* 0x000fea0003800000 */
[----:B--2---:R-:W1:Y:S02]  /*4d90*/  LDG.E.U8 R155, desc[UR36][R8.64+0xa9] ;  /* 0x0000a924089b7981 */ /* 0x004e64000c1e1100 */
[----:B-1----:R-:W-:-:S05]  /*4da0*/  PRMT R3, R155, 0x8880, RZ ;  /* 0x000088809b037816 */ /* 0x002fca00000000ff */
[----:B------:R-:W-:-:S07]  /*4db0*/  IMAD R12, R3, R154, RZ ;  /* 0x0000009a030c7224 */ /* 0x000fce00078e02ff */
.L_x_201:
[----:B------:R-:W-:Y:S05]  /*4dc0*/  BSYNC B1 ;  /* 0x0000000000017941 */ /* 0x000fea0003800000 */
.L_x_200:
        /* <DEDUP_REMOVED lines=11> */
.L_x_203:
[----:B------:R-:W-:Y:S05]  /*4e80*/  BSYNC B1 ;  /* 0x0000000000017941 */ /* 0x000fea0003800000 */
.L_x_202:
[----:B-1----:R-:W-:Y:S01]  /*4e90*/  @!P4 IMAD R3, R110, R153, R12 ;  /* 0x000000996e03c224 */ /* 0x002fe200078e020c */
[----:B------:R-:W-:Y:S04]  /*4ea0*/  BSSY B1, `(.L_x_204) ;  /* 0x0000006000017945 */ /* 0x000fe80003800000 */
[----:B------:R1:W-:Y:S01]  /*4eb0*/  @!P4 STG.E.U8 desc[UR36][R6.64+0xa8], R3 ;  /* 0x0000a8030600c986 */ /* 0x0003e2000c101124 */
[----:B------:R-:W-:Y:S05]  /*4ec0*/  @P3 BRA `(.L_x_205) ;  /* 0x00000000000c3947 */ /* 0x000fea0003800000 */
[----:B--2---:R-:W1:Y:S02]  /*4ed0*/  LDG.E.U8 R155, desc[UR36][R10.64+0xa9] ;  /* 0x0000a9240a9b7981 */ /* 0x004e64000c1e1100 */
[----:B-1----:R-:W-:-:S05]  /*4ee0*/  PRMT R3, R155, 0x8880, RZ ;  /* 0x000088809b037816 */ /* 0x002fca00000000ff */
[----:B------:R-:W-:-:S07]  /*4ef0*/  IMAD R12, R3, R154, RZ ;  /* 0x0000009a030c7224 */ /* 0x000fce00078e02ff */
.L_x_205:
[----:B------:R-:W-:Y:S05]  /*4f00*/  BSYNC B1 ;  /* 0x0000000000017941 */ /* 0x000fea0003800000 */
.L_x_204:
[----:B------:R-:W-:Y:S01]  /*4f10*/  @!P3 IMAD R111, R111, R153, R12 ;  /* 0x000000996f6fb224 */ /* 0x000fe200078e020c */
[----:B------:R-:W-:Y:S04]  /*4f20*/  BSSY B1, `(.L_x_206) ;  /* 0x0000006000017945 */ /* 0x000fe80003800000 */
[----:B------:R0:W-:Y:S01]  /*4f30*/  @!P3 STG.E.U8 desc[UR36][R6.64+0xa9], R111 ;  /* 0x0000a96f0600b986 */ /* 0x0001e2000c101124 */
[----:B------:R-:W-:Y:S05]  /*4f40*/  @P5 BRA `(.L_x_207) ;  /* 0x00000000000c5947 */ /* 0x000fea0003800000 */
[----:B--2---:R-:W1:Y:S02]  /*4f50*/  LDG.E.U8 R155, desc[UR36][R8.64+0xb0] ;  /* 0x0000b024089b7981 */ /* 0x004e64000c1e1100 */
[----:B-1----:R-:W-:-:S05]  /*4f60*/  PRMT R3, R155, 0x8880, RZ ;  /* 0x000088809b037816 */ /* 0x002fca00000000ff */
[----:B------:R-:W-:-:S07]  /*4f70*/  IMAD R12, R3, R154, RZ ;  /* 0x0000009a030c7224 */ /* 0x000fce00078e02ff */
.L_x_207:
[----:B------:R-:W-:Y:S05]  /*4f80*/  BSYNC B1 ;  /* 0x0000000000017941 */ /* 0x000fea0003800000 */
.L_x_206:
[----:B-1----:R-:W-:Y:S01]  /*4f90*/  @!P5 IMAD R3, R112, R153, R12 ;  /* 0x000000997003d224 */ /* 0x002fe200078e020c */
[----:B------:R-:W-:Y:S04]  /*4fa0*/  BSSY B1, `(.L_x_208) ;  /* 0x0000006000017945 */ /* 0x000fe80003800000 */
[----:B------:R1:W-:Y:S01]  /*4fb0*/  @!P5 STG.E.U8 desc[UR36][R4.64+0xb0], R3 ;  /* 0x0000b0030400d986 */ /* 0x0003e2000c101124 */
[----:B------:R-:W-:Y:S05]  /*4fc0*/  @P2 BRA `(.L_x_209) ;  /* 0x00000000000c2947 */ /* 0x000fea0003800000 */
[----:B--2---:R-:W1:Y:S02]  /*4fd0*/  LDG.E.U8 R155, desc[UR36][R8.64+0xb1] ;  /* 0x0000b124089b7981 */ /* 0x004e64000c1e1100 */
[----:B-1----:R-:W-:-:S05]  /*4fe0*/  PRMT R3, R155, 0x8880, RZ ;  /* 0x000088809b037816 */ /* 0x002fca00000000ff */
[----:B------:R-:W-:-:S07]  /*4ff0*/  IMAD R12, R3, R154, RZ ;  /* 0x0000009a030c7224 */ /* 0x000fce00078e02ff */
.L_x_209:
[----:B------:R-:W-:Y:S05]  /*5000*/  BSYNC B1 ;  /* 0x0000000000017941 */ /* 0x000fea0003800000 */
.L_x_208:
        /* <DEDUP_REMOVED lines=11> */
.L_x_211:
[----:B------:R-:W-:Y:S05]  /*50c0*/  BSYNC B1 ;  /* 0x0000000000017941 */ /* 0x000fea0003800000 */
.L_x_210:
[----:B-1----:R-:W-:Y:S01]  /*50d0*/  @!P4 IMAD R3, R114, R153, R12 ;  /* 0x000000997203c224 */ /* 0x002fe200078e020c */
[----:B------:R-:W-:Y:S04]  /*50e0*/  BSSY B1, `(.L_x_212) ;  /* 0x0000006000017945 */ /* 0x000fe80003800000 */
[----:B------:R1:W-:Y:S01]  /*50f0*/  @!P4 STG.E.U8 desc[UR36][R6.64+0xb0], R3 ;  /* 0x0000b0030600c986 */ /* 0x0003e2000c101124 */
[----:B------:R-:W-:Y:S05]  /*5100*/  @P3 BRA `(.L_x_213) ;  /* 0x00000000000c3947 */ /* 0x000fea0003800000 */
[----:B--2---:R-:W1:Y:S02]  /*5110*/  LDG.E.U8 R155, desc[UR36][R10.64+0xb1] ;  /* 0x0000b1240a9b7981 */ /* 0x004e64000c1e1100 */
[----:B-1----:R-:W-:-:S05]  /*5120*/  PRMT R3, R155, 0x8880, RZ ;  /* 0x000088809b037816 */ /* 0x002fca00000000ff */
[----:B------:R-:W-:-:S07]  /*5130*/  IMAD R12, R3, R154, RZ ;  /* 0x0000009a030c7224 */ /* 0x000fce00078e02ff */
.L_x_213:
[----:B------:R-:W-:Y:S05]  /*5140*/  BSYNC B1 ;  /* 0x0000000000017941 */ /* 0x000fea0003800000 */
.L_x_212:
[----:B------:R-:W-:Y:S01]  /*5150*/  @!P3 IMAD R115, R115, R153, R12 ;  /* 0x000000997373b224 */ /* 0x000fe200078e020c */
[----:B------:R-:W-:Y:S04]  /*5160*/  BSSY B1, `(.L_x_214) ;  /* 0x0000006000017945 */ /* 0x000fe80003800000 */
[----:B------:R0:W-:Y:S01]  /*5170*/  @!P3 STG.E.U8 desc[UR36][R6.64+0xb1], R115 ;  /* 0x0000b1730600b986 */ /* 0x0001e2000c101124 */
[----:B------:R-:W-:Y:S05]  /*5180*/  @P5 BRA `(.L_x_215) ;  /* 0x00000000000c5947 */ /* 0x000fea0003800000 */
[----:B--2---:R-:W1:Y:S02]  /*5190*/  LDG.E.U8 R155, desc[UR36][R8.64+0xb8] ;  /* 0x0000b824089b7981 */ /* 0x004e64000c1e1100 */
[----:B-1----:R-:W-:-:S05]  /*51a0*/  PRMT R3, R155, 0x8880, RZ ;  /* 0x000088809b037816 */ /* 0x002fca00000000ff */
[----:B------:R-:W-:-:S07]  /*51b0*/  IMAD R12, R3, R154, RZ ;  /* 0x0000009a030c7224 */ /* 0x000fce00078e02ff */
.L_x_215:
[----:B------:R-:W-:Y:S05]  /*51c0*/  BSYNC B1 ;  /* 0x0000000000017941 */ /* 0x000fea0003800000 */
.L_x_214:
[----:B-1----:R-:W-:Y:S01]  /*51d0*/  @!P5 IMAD R3, R116, R153, R12 ;  /* 0x000000997403d224 */ /* 0x002fe200078e020c */
[----:B------:R-:W-:Y:S04]  /*51e0*/  BSSY B1, `(.L_x_216) ;  /* 0x0000006000017945 */ /* 0x000fe80003800000 */
[----:B------:R1:W-:Y:S01]  /*51f0*/  @!P5 STG.E.U8 desc[UR36][R4.64+0xb8], R3 ;  /* 0x0000b8030400d986 */ /* 0x0003e2000c101124 */
[----:B------:R-:W-:Y:S05]  /*5200*/  @P2 BRA `(.L_x_217) ;  /* 0x00000000000c2947 */ /* 0x000fea0003800000 */
[----:B--2---:R-:W1:Y:S02]  /*5210*/  LDG.E.U8 R155, desc[UR36][R8.64+0xb9] ;  /* 0x0000b924089b7981 */ /* 0x004e64000c1e1100 */
[----:B-1----:R-:W-:-:S05]  /*5220*/  PRMT R3, R155, 0x8880, RZ ;  /* 0x000088809b037816 */ /* 0x002fca00000000ff */
[----:B------:R-:W-:-:S07]  /*5230*/  IMAD R12, R3, R154, RZ ;  /* 0x0000009a030c7224 */ /* 0x000fce00078e02ff */
.L_x_217:
[----:B------:R-:W-:Y:S05]  /*5240*/  BSYNC B1 ;  /* 0x0000000000017941 */ /* 0x000fea0003800000 */
.L_x_216:
        /* <DEDUP_REMOVED lines=11> */
.L_x_219:
[----:B------:R-:W-:Y:S05]  /*5300*/  BSYNC B1 ;  /* 0x0000000000017941 */ /* 0x000fea0003800000 */
.L_x_218:
[----:B-1----:R-:W-:Y:S01]  /*5310*/  @!P4 IMAD R3, R118, R153, R12 ;  /* 0x000000997603c224 */ /* 0x002fe200078e020c */
[----:B------:R-:W-:Y:S04]  /*5320*/  BSSY B1, `(.L_x_220) ;  /* 0x0000006000017945 */ /* 0x000fe80003800000 */
[----:B------:R1:W-:Y:S01]  /*5330*/  @!P4 STG.E.U8 desc[UR36][R6.64+0xb8], R3 ;  /* 0x0000b8030600c986 */ /* 0x0003e2000c101124 */
[----:B------:R-:W-:Y:S05]  /*5340*/  @P3 BRA `(.L_x_221) ;  /* 0x00000000000c3947 */ /* 0x000fea0003800000 */
[----:B--2---:R-:W1:Y:S02]  /*5350*/  LDG.E.U8 R155, desc[UR36][R10.64+0xb9] ;  /* 0x0000b9240a9b7981 */ /* 0x004e64000c1e1100 */
[----:B-1----:R-:W-:-:S05]  /*5360*/  PRMT R3, R155, 0x8880, RZ ;  /* 0x000088809b037816 */ /* 0x002fca00000000ff */
[----:B------:R-:W-:-:S07]  /*5370*/  IMAD R12, R3, R154, RZ ;  /* 0x0000009a030c7224 */ /* 0x000fce00078e02ff */
.L_x_221:
[----:B------:R-:W-:Y:S05]  /*5380*/  BSYNC B1 ;  /* 0x0000000000017941 */ /* 0x000fea0003800000 */
.L_x_220:
[----:B------:R-:W-:Y:S01]  /*5390*/  @!P3 IMAD R119, R119, R153, R12 ;  /* 0x000000997777b224 */ /* 0x000fe200078e020c */
[----:B------:R-:W-:Y:S04]  /*53a0*/  BSSY B1, `(.L_x_222) ;  /* 0x0000006000017945 */ /* 0x000fe80003800000 */
[----:B------:R0:W-:Y:S01]  /*53b0*/  @!P3 STG.E.U8 desc[UR36][R6.64+0xb9], R119 ;  /* 0x0000b9770600b986 */ /* 0x0001e2000c101124 */
[----:B------:R-:W-:Y:S05]  /*53c0*/  @P5 BRA `(.L_x_223) ;  /* 0x00000000000c5947 */ /* 0x000fea0003800000 */
[----:B--2---:R-:W1:Y:S02]  /*53d0*/  LDG.E.U8 R155, desc[UR36][R8.64+0xc0] ;  /* 0x0000c024089b7981 */ /* 0x004e64000c1e1100 */
[----:B-1----:R-:W-:-:S05]  /*53e0*/  PRMT R3, R155, 0x8880, RZ ;  /* 0x000088809b037816 */ /* 0x002fca00000000ff */
[----:B------:R-:W-:-:S07]  /*53f0*/  IMAD R12, R3, R154, RZ ;  /* 0x0000009a030c7224 */ /* 0x000fce00078e02ff */
.L_x_223:
[----:B------:R-:W-:Y:S05]  /*5400*/  BSYNC B1 ;  /* 0x0000000000017941 */ /* 0x000fea0003800000 */
.L_x_222:
[----:B-1----:R-:W-:Y:S01]  /*5410*/  @!P5 IMAD R3, R120, R153, R12 ;  /* 0x000000997803d224 */ /* 0x002fe200078e020c */
[----:B------:R-:W-:Y:S04]  /*5420*/  BSSY B1, `(.L_x_224) ;  /* 0x0000006000017945 */ /* 0x000fe80003800000 */
[----:B------:R1:W-:Y:S01]  /*5430*/  @!P5 STG.E.U8 desc[UR36][R4.64+0xc0], R3 ;  /* 0x0000c0030400d986 */ /* 0x0003e2000c101124 */
[----:B------:R-:W-:Y:S05]  /*5440*/  @P2 BRA `(.L_x_225) ;  /* 0x00000000000c2947 */ /* 0x000fea0003800000 */
[----:B--2---:R-:W1:Y:S02]  /*5450*/  LDG.E.U8 R155, desc[UR36][R8.64+0xc1] ;  /* 0x0000c124089b7981 */ /* 0x004e64000c1e1100 */
[----:B-1----:R-:W-:-:S05]  /*5460*/  PRMT R3, R155, 0x8880, RZ ;  /* 0x000088809b037816 */ /* 0x002fca00000000ff */
[----:B------:R-:W-:-:S07]  /*5470*/  IMAD R12, R3, R154, RZ ;  /* 0x0000009a030c7224 */ /* 0x000fce00078e02ff */
.L_x_225:
[----:B------:R-:W-:Y:S05]  /*5480*/  BSYNC B1 ;  /* 0x0000000000017941 */ /* 0x000fea0003800000 */
.L_x_224:
        /* <DEDUP_REMOVED lines=11> */
.L_x_227:
[----:B------:R-:W-:Y:S05]  /*5540*/  BSYNC B1 ;  /* 0x0000000000017941 */ /* 0x000fea0003800000 */
.L_x_226:
[----:B-1----:R-:W-:Y:S01]  /*5550*/  @!P4 IMAD R3, R122, R153, R12 ;  /* 0x000000997a03c224 */ /* 0x002fe200078e020c */
[----:B------:R-:W-:Y:S04]  /*5560*/  BSSY B1, `(.L_x_228) ;  /* 0x0000006000017945 */ /* 0x000fe80003800000 */
[----:B------:R1:W-:Y:S01]  /*5570*/  @!P4 STG.E.U8 desc[UR36][R6.64+0xc0], R3 ;  /* 0x0000c0030600c986 */ /* 0x0003e2000c101124 */
[----:B------:R-:W-:Y:S05]  /*5580*/  @P3 BRA `(.L_x_229) ;  /* 0x00000000000c3947 */ /* 0x000fea0003800000 */
[----:B--2---:R-:W1:Y:S02]  /*5590*/  LDG.E.U8 R155, desc[UR36][R10.64+0xc1] ;  /* 0x0000c1240a9b7981 */ /* 0x004e64000c1e1100 */
[----:B-1----:R-:W-:-:S05]  /*55a0*/  PRMT R3, R155, 0x8880, RZ ;  /* 0x000088809b037816 */ /* 0x002fca00000000ff */
[----:B------:R-:W-:-:S07]  /*55b0*/  IMAD R12, R3, R154, RZ ;  /* 0x0000009a030c7224 */ /* 0x000fce00078e02ff */
.L_x_229:
[----:B------:R-:W-:Y:S05]  /*55c0*/  BSYNC B1 ;  /* 0x0000000000017941 */ /* 0x000fea0003800000 */
.L_x_228:
[----:B------:R-:W-:Y:S01]  /*55d0*/  @!P3 IMAD R123, R123, R153, R12 ;  /* 0x000000997b7bb224 */ /* 0x000fe200078e020c */
[----:B------:R-:W-:Y:S04]  /*55e0*/  BSSY B1, `(.L_x_230) ;  /* 0x0000006000017945 */ /* 0x000fe80003800000 */
[----:B------:R0:W-:Y:S01]  /*55f0*/  @!P3 STG.E.U8 desc[UR36][R6.64+0xc1], R123 ;  /* 0x0000c17b0600b986 */ /* 0x0001e2000c101124 */
[----:B------:R-:W-:Y:S05]  /*5600*/  @P5 BRA `(.L_x_231) ;  /* 0x00000000000c5947 */ /* 0x000fea0003800000 */
[----:B--2---:R-:W1:Y:S02]  /*5610*/  LDG.E.U8 R155, desc[UR36][R8.64+0xc8] ;  /* 0x0000c824089b7981 */ /* 0x004e64000c1e1100 */
[----:B-1----:R-:W-:-:S05]  /*5620*/  PRMT R3, R155, 0x8880, RZ ;  /* 0x000088809b037816 */ /* 0x002fca00000000ff */
[----:B------:R-:W-:-:S07]  /*5630*/  IMAD R12, R3, R154, RZ ;  /* 0x0000009a030c7224 */ /* 0x000fce00078e02ff */
.L_x_231:
[----:B------:R-:W-:Y:S05]  /*5640*/  BSYNC B1 ;  /* 0x0000000000017941 */ /* 0x000fea0003800000 */
.L_x_230:
[----:B-1----:R-:W-:Y:S01]  /*5650*/  @!P5 IMAD R3, R124, R153, R12 ;  /* 0x000000997c03d224 */ /* 0x002fe200078e020c */
[----:B------:R-:W-:Y:S04]  /*5660*/  BSSY B1, `(.L_x_232) ;  /* 0x0000006000017945 */ /* 0x000fe80003800000 */
[----:B------:R1:W-:Y:S01]  /*5670*/  @!P5 STG.E.U8 desc[UR36][R4.64+0xc8], R3 ;  /* 0x0000c8030400d986 */ /* 0x0003e2000c101124 */
[----:B------:R-:W-:Y:S05]  /*5680*/  @P2 BRA `(.L_x_233) ;  /* 0x00000000000c2947 */ /* 0x000fea0003800000 */
[----:B--2---:R-:W1:Y:S02]  /*5690*/  LDG.E.U8 R155, desc[UR36][R8.64+0xc9] ;  /* 0x0000c924089b7981 */ /* 0x004e64000c1e1100 */
[----:B-1----:R-:W-:-:S05]  /*56a0*/  PRMT R3, R155, 0x8880, RZ ;  /* 0x000088809b037816 */ /* 0x002fca00000000ff */
[----:B------:R-:W-:-:S07]  /*56b0*/  IMAD R12, R3, R154, RZ ;  /* 0x0000009a030c7224 */ /* 0x000fce00078e02ff */
.L_x_233:
[----:B------:R-:W-:Y:S05]  /*56c0*/  BSYNC B1 ;  /* 0x0000000000017941 */ /* 0x000fea0003800000 */
.L_x_232:
        /* <DEDUP_REMOVED lines=11> */
.L_x_235:
[----:B------:R-:W-:Y:S05]  /*5780*/  BSYNC B1 ;  /* 0x0000000000017941 */ /* 0x000fea0003800000 */
.L_x_234:
[----:B-1----:R-:W-:Y:S01]  /*5790*/  @!P4 IMAD R3, R126, R153, R12 ;  /* 0x000000997e03c224 */ /* 0x002fe200078e020c */
[----:B------:R-:W-:Y:S04]  /*57a0*/  BSSY B1, `(.L_x_236) ;  /* 0x0000006000017945 */ /* 0x000fe80003800000 */
[----:B------:R1:W-:Y:S01]  /*57b0*/  @!P4 STG.E.U8 desc[UR36][R6.64+0xc8], R3 ;  /* 0x0000c8030600c986 */ /* 0x0003e2000c101124 */
[----:B------:R-:W-:Y:S05]  /*57c0*/  @P3 BRA `(.L_x_237) ;  /* 0x00000000000c3947 */ /* 0x000fea0003800000 */
[----:B--2---:R-:W1:Y:S02]  /*57d0*/  LDG.E.U8 R155, desc[UR36][R10.64+0xc9] ;  /* 0x0000c9240a9b7981 */ /* 0x004e64000c1e1100 */
[----:B-1----:R-:W-:-:S05]  /*57e0*/  PRMT R3, R155, 0x8880, RZ ;  /* 0x000088809b037816 */ /* 0x002fca00000000ff */
[----:B------:R-:W-:-:S07]  /*57f0*/  IMAD R12, R3, R154, RZ ;  /* 0x0000009a030c7224 */ /* 0x000fce00078e02ff */
.L_x_237:
[----:B------:R-:W-:Y:S05]  /*5800*/  BSYNC B1 ;  /* 0x0000000000017941 */ /* 0x000fea0003800000 */
.L_x_236:
[----:B------:R-:W-:Y:S01]  /*5810*/  @!P3 IMAD R127, R127, R153, R12 ;  /* 0x000000997f7fb224 */ /* 0x000fe200078e020c */
[----:B------:R-:W-:Y:S04]  /*5820*/  BSSY B1, `(.L_x_238) ;  /* 0x0000006000017945 */ /* 0x000fe80003800000 */
[----:B------:R0:W-:Y:S01]  /*5830*/  @!P3 STG.E.U8 desc[UR36][R6.64+0xc9], R127 ;  /* 0x0000c97f0600b986 */ /* 0x0001e2000c101124 */
[----:B------:R-:W-:Y:S05]  /*5840*/  @P5 BRA `(.L_x_239) ;  /* 0x00000000000c5947 */ /* 0x000fea0003800000 */
[----:B--2---:R-:W1:Y:S02]  /*5850*/  LDG.E.U8 R155, desc[UR36][R8.64+0xd0] ;  /* 0x0000d024089b7981 */ /* 0x004e64000c1e1100 */
[----:B-1----:R-:W-:-:S05]  /*5860*/  PRMT R3, R155, 0x8880, RZ ;  /* 0x000088809b037816 */ /* 0x002fca00000000ff */
[----:B------:R-:W-:-:S07]  /*5870*/  IMAD R12, R3, R154, RZ ;  /* 0x0000009a030c7224 */ /* 0x000fce00078e02ff */
.L_x_239:
[----:B------:R-:W-:Y:S05]  /*5880*/  BSYNC B1 ;  /* 0x0000000000017941 */ /* 0x000fea0003800000 */
.L_x_238:
[----:B-1----:R-:W-:Y:S01]  /*5890*/  @!P5 IMAD R3, R128, R153, R12 ;  /* 0x000000998003d224 */ /* 0x002fe200078e020c */
[----:B------:R-:W-:Y:S04]  /*58a0*/  BSSY B1, `(.L_x_240) ;  /* 0x0000006000017945 */ /* 0x000fe80003800000 */
[----:B------:R1:W-:Y:S01]  /*58b0*/  @!P5 STG.E.U8 desc[UR36][R4.64+0xd0], R3 ;  /* 0x0000d0030400d986 */ /* 0x0003e2000c101124 */
[----:B------:R-:W-:Y:S05]  /*58c0*/  @P2 BRA `(.L_x_241) ;  /* 0x00000000000c2947 */ /* 0x000fea0003800000 */
[----:B--2---:R-:W1:Y:S02]  /*58d0*/  LDG.E.U8 R155, desc[UR36][R8.64+0xd1] ;  /* 0x0000d124089b7981 */ /* 0x004e64000c1e1100 */
[----:B-1----:R-:W-:-:S05]  /*58e0*/  PRMT R3, R155, 0x8880, RZ ;  /* 0x000088809b037816 */ /* 0x002fca00000000ff */
[----:B------:R-:W-:-:S07]  /*58f0*/  IMAD R12, R3, R154, RZ ;  /* 0x0000009a030c7224 */ /* 0x000fce00078e02ff */
.L_x_241:
[----:B------:R-:W-:Y:S05]  /*5900*/  BSYNC B1 ;  /* 0x0000000000017941 */ /* 0x000fea0003800000 */
.L_x_240:
        /* <DEDUP_REMOVED lines=11> */
.L_x_243:
[----:B------:R-:W-:Y:S05]  /*59c0*/  BSYNC B1 ;  /* 0x0000000000017941 */ /* 0x000fea0003800000 */
.L_x_242:
[----:B-1----:R-:W-:Y:S01]  /*59d0*/  @!P4 IMAD R3, R130, R153, R12 ;  /* 0x000000998203c224 */ /* 0x002fe200078e020c */
[----:B------:R-:W-:Y:S04]  /*59e0*/  BSSY B1, `(.L_x_244) ;  /* 0x0000006000017945 */ /* 0x000fe80003800000 */
[----:B------:R1:W-:Y:S01]  /*59f0*/  @!P4 STG.E.U8 desc[UR36][R6.64+0xd0], R3 ;  /* 0x0000d0030600c986 */ /* 0x0003e2000c101124 */
[----:B------:R-:W-:Y:S05]  /*5a00*/  @P3 BRA `(.L_x_245) ;  /* 0x00000000000c3947 */ /* 0x000fea0003800000 */
[----:B--2---:R-:W1:Y:S02]  /*5a10*/  LDG.E.U8 R155, desc[UR36][R10.64+0xd1] ;  /* 0x0000d1240a9b7981 */ /* 0x004e64000c1e1100 */
[----:B-1----:R-:W-:-:S05]  /*5a20*/  PRMT R3, R155, 0x8880, RZ ;  /* 0x000088809b037816 */ /* 0x002fca00000000ff */
[----:B------:R-:W-:-:S07]  /*5a30*/  IMAD R12, R3, R154, RZ ;  /* 0x0000009a030c7224 */ /* 0x000fce00078e02ff */
.L_x_245:
[----:B------:R-:W-:Y:S05]  /*5a40*/  BSYNC B1 ;  /* 0x0000000000017941 */ /* 0x000fea0003800000 */
.L_x_244:
[----:B------:R-:W-:Y:S01]  /*5a50*/  @!P3 IMAD R131, R131, R153, R12 ;  /* 0x000000998383b224 */ /* 0x000fe200078e020c */
[----:B------:R-:W-:Y:S04]  /*5a60*/  BSSY B1, `(.L_x_246) ;  /* 0x0000006000017945 */ /* 0x000fe80003800000 */
[----:B------:R0:W-:Y:S01]  /*5a70*/  @!P3 STG.E.U8 desc[UR36][R6.64+0xd1], R131 ;  /* 0x0000d1830600b986 */ /* 0x0001e2000c101124 */
[----:B------:R-:W-:Y:S05]  /*5a80*/  @P5 BRA `(.L_x_247) ;  /* 0x00000000000c5947 */ /* 0x000fea0003800000 */
[----:B--2---:R-:W1:Y:S02]  /*5a90*/  LDG.E.U8 R155, desc[UR36][R8.64+0xd8] ;  /* 0x0000d824089b7981 */ /* 0x004e64000c1e1100 */
[----:B-1----:R-:W-:-:S05]  /*5aa0*/  PRMT R3, R155, 0x8880, RZ ;  /* 0x000088809b037816 */ /* 0x002fca00000000ff */
[----:B------:R-:W-:-:S07]  /*5ab0*/  IMAD R12, R3, R154, RZ ;  /* 0x0000009a030c7224 */ /* 0x000fce00078e02ff */
.L_x_247:
[----:B------:R-:W-:Y:S05]  /*5ac0*/  BSYNC B1 ;  /* 0x0000000000017941 */ /* 0x000fea0003800000 */
.L_x_246:
[----:B-1----:R-:W-:Y:S01]  /*5ad0*/  @!P5 IMAD R3, R132, R153, R12 ;  /* 0x000000998403d224 */ /* 0x002fe200078e020c */
[----:B------:R-:W-:Y:S04]  /*5ae0*/  BSSY B1, `(.L_x_248) ;  /* 0x0000006000017945 */ /* 0x000fe80003800000 */
[----:B------:R1:W-:Y:S01]  /*5af0*/  @!P5 STG.E.U8 desc[UR36][R4.64+0xd8], R3 ;  /* 0x0000d8030400d986 */ /* 0x0003e2000c101124 */
[----:B------:R-:W-:Y:S05]  /*5b00*/  @P2 BRA `(.L_x_249) ;  /* 0x00000000000c2947 */ /* 0x000fea0003800000 */
[----:B--2---:R-:W1:Y:S02]  /*5b10*/  LDG.E.U8 R155, desc[UR36][R8.64+0xd9] ;  /* 0x0000d924089b7981 */ /* 0x004e64000c1e1100 */
[----:B-1----:R-:W-:-:S05]  /*5b20*/  PRMT R3, R155, 0x8880, RZ ;  /* 0x000088809b037816 */ /* 0x002fca00000000ff */
[----:B------:R-:W-:-:S07]  /*5b30*/  IMAD R12, R3, R154, RZ ;  /* 0x0000009a030c7224 */ /* 0x000fce00078e02ff */
.L_x_249:
[----:B------:R-:W-:Y:S05]  /*5b40*/  BSYNC B1 ;  /* 0x0000000000017941 */ /* 0x000fea0003800000 */
.L_x_248:
        /* <DEDUP_REMOVED lines=11> */
.L_x_251:
[----:B------:R-:W-:Y:S05]  /*5c00*/  BSYNC B1 ;  /* 0x0000000000017941 */ /* 0x000fea0003800000 */
.L_x_250:
[----:B-1----:R-:W-:Y:S01]  /*5c10*/  @!P4 IMAD R3, R134, R153, R12 ;  /* 0x000000998603c224 */ /* 0x002fe200078e020c */
[----:B------:R-:W-:Y:S04]  /*5c20*/  BSSY B1, `(.L_x_252) ;  /* 0x0000006000017945 */ /* 0x000fe80003800000 */
[----:B------:R1:W-:Y:S01]  /*5c30*/  @!P4 STG.E.U8 desc[UR36][R6.64+0xd8], R3 ;  /* 0x0000d8030600c986 */ /* 0x0003e2000c101124 */
[----:B------:R-:W-:Y:S05]  /*5c40*/  @P3 BRA `(.L_x_253) ;  /* 0x00000000000c3947 */ /* 0x000fea0003800000 */
[----:B--2---:R-:W1:Y:S02]  /*5c50*/  LDG.E.U8 R155, desc[UR36][R10.64+0xd9] ;  /* 0x0000d9240a9b7981 */ /* 0x004e64000c1e1100 */
[----:B-1----:R-:W-:-:S05]  /*5c60*/  PRMT R3, R155, 0x8880, RZ ;  /* 0x000088809b037816 */ /* 0x002fca00000000ff */
[----:B------:R-:W-:-:S07]  /*5c70*/  IMAD R12, R3, R154, RZ ;  /* 0x0000009a030c7224 */ /* 0x000fce00078e02ff */
.L_x_253:
[----:B------:R-:W-:Y:S05]  /*5c80*/  BSYNC B1 ;  /* 0x0000000000017941 */ /* 0x000fea0003800000 */
.L_x_252:
[----:B------:R-:W-:Y:S01]  /*5c90*/  @!P3 IMAD R135, R135, R153, R12 ;  /* 0x000000998787b224 */ /* 0x000fe200078e020c */
[----:B------:R-:W-:Y:S04]  /*5ca0*/  BSSY B1, `(.L_x_254) ;  /* 0x0000006000017945 */ /* 0x000fe80003800000 */
[----:B------:R0:W-:Y:S01]  /*5cb0*/  @!P3 STG.E.U8 desc[UR36][R6.64+0xd9], R135 ;  /* 0x0000d9870600b986 */ /* 0x0001e2000c101124 */
[----:B------:R-:W-:Y:S05]  /*5cc0*/  @P5 BRA `(.L_x_255) ;  /* 0x00000000000c5947 */ /* 0x000fea0003800000 */
[----:B--2---:R-:W1:Y:S02]  /*5cd0*/  LDG.E.U8 R155, desc[UR36][R8.64+0xe0] ;  /* 0x0000e024089b7981 */ /* 0x004e64000c1e1100 */
[----:B-1----:R-:W-:-:S05]  /*5ce0*/  PRMT R3, R155, 0x8880, RZ ;  /* 0x000088809b037816 */ /* 0x002fca00000000ff */
[----:B------:R-:W-:-:S07]  /*5cf0*/  IMAD R12, R3, R154, RZ ;  /* 0x0000009a030c7224 */ /* 0x000fce00078e02ff */
.L_x_255:
[----:B------:R-:W-:Y:S05]  /*5d00*/  BSYNC B1 ;  /* 0x0000000000017941 */ /* 0x000fea0003800000 */
.L_x_254:
[----:B-1----:R-:W-:Y:S01]  /*5d10*/  @!P5 IMAD R3, R136, R153, R12 ;  /* 0x000000998803d224 */ /* 0x002fe200078e020c */
[----:B------:R-:W-:Y:S04]  /*5d20*/  BSSY B1, `(.L_x_256) ;  /* 0x0000006000017945 */ /* 0x000fe80003800000 */
[----:B------:R1:W-:Y:S01]  /*5d30*/  @!P5 STG.E.U8 desc[UR36][R4.64+0xe0], R3 ;  /* 0x0000e0030400d986 */ /* 0x0003e2000c101124 */
[----:B------:R-:W-:Y:S05]  /*5d40*/  @P2 BRA `(.L_x_257) ;  /* 0x00000000000c2947 */ /* 0x000fea0003800000 */
[----:B--2---:R-:W1:Y:S02]  /*5d50*/  LDG.E.U8 R155, desc[UR36][R8.64+0xe1] ;  /* 0x0000e124089b7981 */ /* 0x004e64000c1e1100 */
[----:B-1----:R-:W-:-:S05]  /*5d60*/  PRMT R3, R155, 0x8880, RZ ;  /* 0x000088809b037816 */ /* 0x002fca00000000ff */
[----:B------:R-:W-:-:S07]  /*5d70*/  IMAD R12, R3, R154, RZ ;  /* 0x0000009a030c7224 */ /* 0x000fce00078e02ff */
.L_x_257:
[----:B------:R-:W-:Y:S05]  /*5d80*/  BSYNC B1 ;  /* 0x0000000000017941 */ /* 0x000fea0003800000 */
.L_x_256:
        /* <DEDUP_REMOVED lines=11> */
.L_x_259:
[----:B------:R-:W-:Y:S05]  /*5e40*/  BSYNC B1 ;  /* 0x0000000000017941 */ /* 0x000fea0003800000 */
.L_x_258:
[----:B-1----:R-:W-:Y:S01]  /*5e50*/  @!P4 IMAD R3, R138, R153, R12 ;  /* 0x000000998a03c224 */ /* 0x002fe200078e020c */
[----:B------:R-:W-:Y:S04]  /*5e60*/  BSSY B1, `(.L_x_260) ;  /* 0x0000006000017945 */ /* 0x000fe80003800000 */
[----:B------:R1:W-:Y:S01]  /*5e70*/  @!P4 STG.E.U8 desc[UR36][R6.64+0xe0], R3 ;  /* 0x0000e0030600c986 */ /* 0x0003e2000c101124 */
[----:B------:R-:W-:Y:S05]  /*5e80*/  @P3 BRA `(.L_x_261) ;  /* 0x00000000000c3947 */ /* 0x000fea0003800000 */
[----:B--2---:R-:W1:Y:S02]  /*5e90*/  LDG.E.U8 R155, desc[UR36][R10.64+0xe1] ;  /* 0x0000e1240a9b7981 */ /* 0x004e64000c1e1100 */
[----:B-1----:R-:W-:-:S05]  /*5ea0*/  PRMT R3, R155, 0x8880, RZ ;  /* 0x000088809b037816 */ /* 0x002fca00000000ff */
[----:B------:R-:W-:-:S07]  /*5eb0*/  IMAD R12, R3, R154, RZ ;  /* 0x0000009a030c7224 */ /* 0x000fce00078e02ff */
.L_x_261:
[----:B------:R-:W-:Y:S05]  /*5ec0*/  BSYNC B1 ;  /* 0x0000000000017941 */ /* 0x000fea0003800000 */
.L_x_260:
[----:B------:R-:W-:Y:S01]  /*5ed0*/  @!P3 IMAD R139, R139, R153, R12 ;  /* 0x000000998b8bb224 */ /* 0x000fe200078e020c */
[----:B------:R-:W-:Y:S04]  /*5ee0*/  BSSY B1, `(.L_x_262) ;  /* 0x0000006000017945 */ /* 0x000fe80003800000 */
[----:B------:R0:W-:Y:S01]  /*5ef0*/  @!P3 STG.E.U8 desc[UR36][R6.64+0xe1], R139 ;  /* 0x0000e18b0600b986 */ /* 0x0001e2000c101124 */
[----:B------:R-:W-:Y:S05]  /*5f00*/  @P5 BRA `(.L_x_263) ;  /* 0x00000000000c5947 */ /* 0x000fea0003800000 */
[----:B--2---:R-:W1:Y:S02]  /*5f10*/  LDG.E.U8 R155, desc[UR36][R8.64+0xe8] ;  /* 0x0000e824089b7981 */ /* 0x004e64000c1e1100 */
[----:B-1----:R-:W-:-:S05]  /*5f20*/  PRMT R3, R155, 0x8880, RZ ;  /* 0x000088809b037816 */ /* 0x002fca00000000ff */
[----:B------:R-:W-:-:S07]  /*5f30*/  IMAD R12, R3, R154, RZ ;  /* 0x0000009a030c7224 */ /* 0x000fce00078e02ff */
.L_x_263:
[----:B------:R-:W-:Y:S05]  /*5f40*/  BSYNC B1 ;  /* 0x0000000000017941 */ /* 0x000fea0003800000 */
.L_x_262:
[----:B-1----:R-:W-:Y:S01]  /*5f50*/  @!P5 IMAD R3, R140, R153, R12 ;  /* 0x000000998c03d224 */ /* 0x002fe200078e020c */
[----:B------:R-:W-:Y:S04]  /*5f60*/  BSSY B1, `(.L_x_264) ;  /* 0x0000006000017945 */ /* 0x000fe80003800000 */
[----:B------:R1:W-:Y:S01]  /*5f70*/  @!P5 STG.E.U8 desc[UR36][R4.64+0xe8], R3 ;  /* 0x0000e8030400d986 */ /* 0x0003e2000c101124 */
[----:B------:R-:W-:Y:S05]  /*5f80*/  @P2 BRA `(.L_x_265) ;  /* 0x00000000000c2947 */ /* 0x000fea0003800000 */
[----:B--2---:R-:W1:Y:S02]  /*5f90*/  LDG.E.U8 R155, desc[UR36][R8.64+0xe9] ;  /* 0x0000e924089b7981 */ /* 0x004e64000c1e1100 */
[----:B-1----:R-:W-:-:S05]  /*5fa0*/  PRMT R3, R155, 0x8880, RZ ;  /* 0x000088809b037816 */ /* 0x002fca00000000ff */
[----:B------:R-:W-:-:S07]  /*5fb0*/  IMAD R12, R3, R154, RZ ;  /* 0x0000009a030c7224 */ /* 0x000fce00078e02ff */
.L_x_265:
[----:B------:R-:W-:Y:S05]  /*5fc0*/  BSYNC B1 ;  /* 0x0000000000017941 */ /* 0x000fea0003800000 */
.L_x_264:
        /* <DEDUP_REMOVED lines=11> */
.L_x_267:
[----:B------:R-:W-:Y:S05]  /*6080*/  BSYNC B1 ;  /* 0x0000000000017941 */ /* 0x000fea0003800000 */
.L_x_266:
[----:B-1----:R-:W-:Y:S01]  /*6090*/  @!P4 IMAD R3, R142, R153, R12 ;  /* 0x000000998e03c224 */ /* 0x002fe200078e020c */
[----:B------:R-:W-:Y:S04]  /*60a0*/  BSSY B1, `(.L_x_268) ;  /* 0x0000006000017945 */ /* 0x000fe80003800000 */
[----:B------:R1:W-:Y:S01]  /*60b0*/  @!P4 STG.E.U8 desc[UR36][R6.64+0xe8], R3 ;  /* 0x0000e8030600c986 */ /* 0x0003e2000c101124 */
[----:B------:R-:W-:Y:S05]  /*60c0*/  @P3 BRA `(.L_x_269) ;  /* 0x00000000000c3947 */ /* 0x000fea0003800000 */
[----:B--2---:R-:W1:Y:S02]  /*60d0*/  LDG.E.U8 R155, desc[UR36][R10.64+0xe9] ;  /* 0x0000e9240a9b7981 */ /* 0x004e64000c1e1100 */
[----:B-1----:R-:W-:-:S05]  /*60e0*/  PRMT R3, R155, 0x8880, RZ ;  /* 0x000088809b037816 */ /* 0x002fca00000000ff */
[----:B------:R-:W-:-:S07]  /*60f0*/  IMAD R12, R3, R154, RZ ;  /* 0x0000009a030c7224 */ /* 0x000fce00078e02ff */
.L_x_269:
[----:B------:R-:W-:Y:S05]  /*6100*/  BSYNC B1 ;  /* 0x0000000000017941 */ /* 0x000fea0003800000 */
.L_x_268:
[----:B------:R-:W-:Y:S01]  /*6110*/  @!P3 IMAD R143, R143, R153, R12 ;  /* 0x000000998f8fb224 */ /* 0x000fe200078e020c */
[----:B------:R-:W-:Y:S04]  /*6120*/  BSSY B1, `(.L_x_270) ;  /* 0x0000006000017945 */ /* 0x000fe80003800000 */
[----:B------:R0:W-:Y:S01]  /*6130*/  @!P3 STG.E.U8 desc[UR36][R6.64+0xe9], R143 ;  /* 0x0000e98f0600b986 */ /* 0x0001e2000c101124 */
[----:B------:R-:W-:Y:S05]  /*6140*/  @P5 BRA `(.L_x_271) ;  /* 0x00000000000c5947 */ /* 0x000fea0003800000 */
[----:B--2---:R-:W1:Y:S02]  /*6150*/  LDG.E.U8 R155, desc[UR36][R8.64+0xf0] ;  /* 0x0000f024089b7981 */ /* 0x004e64000c1e1100 */
[----:B-1----:R-:W-:-:S05]  /*6160*/  PRMT R3, R155, 0x8880, RZ ;  /* 0x000088809b037816 */ /* 0x002fca00000000ff */
[----:B------:R-:W-:-:S07]  /*6170*/  IMAD R12, R3, R154, RZ ;  /* 0x0000009a030c7224 */ /* 0x000fce00078e02ff */
.L_x_271:
[----:B------:R-:W-:Y:S05]  /*6180*/  BSYNC B1 ;  /* 0x0000000000017941 */ /* 0x000fea0003800000 */
.L_x_270:
[----:B-1----:R-:W-:Y:S01]  /*6190*/  @!P5 IMAD R3, R144, R153, R12 ;  /* 0x000000999003d224 */ /* 0x002fe200078e020c */
[----:B------:R-:W-:Y:S04]  /*61a0*/  BSSY B1, `(.L_x_272) ;  /* 0x0000006000017945 */ /* 0x000fe80003800000 */
[----:B------:R1:W-:Y:S01]  /*61b0*/  @!P5 STG.E.U8 desc[UR36][R4.64+0xf0], R3 ;  /* 0x0000f0030400d986 */ /* 0x0003e2000c101124 */
[----:B------:R-:W-:Y:S05]  /*61c0*/  @P2 BRA `(.L_x_273) ;  /* 0x00000000000c2947 */ /* 0x000fea0003800000 */
[----:B--2---:R-:W1:Y:S02]  /*61d0*/  LDG.E.U8 R155, desc[UR36][R8.64+0xf1] ;  /* 0x0000f124089b7981 */ /* 0x004e64000c1e1100 */
[----:B-1----:R-:W-:-:S05]  /*61e0*/  PRMT R3, R155, 0x8880, RZ ;  /* 0x000088809b037816 */ /* 0x002fca00000000ff */
[----:B------:R-:W-:-:S07]  /*61f0*/  IMAD R12, R3, R154, RZ ;  /* 0x0000009a030c7224 */ /* 0x000fce00078e02ff */
.L_x_273:
[----:B------:R-:W-:Y:S05]  /*6200*/  BSYNC B1 ;  /* 0x0000000000017941 */ /* 0x000fea0003800000 */
.L_x_272:
[C---:B------:R-:W-:Y:S01]  /*6210*/  ISETP.LT.OR P4, PT, R0.reuse, 0xf1, !P0 ;  /* 0x000000f10000780c */ /* 0x040fe20004781670 */
[----:B------:R-:W-:Y:S01]  /*6220*/  @!P2 IMAD R145, R145, R153, R12 ;  /* 0x000000999191a224 */ /* 0x000fe200078e020c */
[----:B------:R-:W-:Y:S01]  /*6230*/  BSSY B1, `(.L_x_274) ;  /* 0x000000a000017945 */ /* 0x000fe20003800000 */
[C---:B------:R-:W-:Y:S02]  /*6240*/  ISETP.LT.OR P3, PT, R0.reuse, 0xf2, !P0 ;  /* 0x000000f20000780c */ /* 0x040fe40004761670 */
        /* <DEDUP_REMOVED lines=8> */
.L_x_275:
[----:B------:R-:W-:Y:S05]  /*62d0*/  BSYNC B1 ;  /* 0x0000000000017941 */ /* 0x000fea0003800000 */
.L_x_274:
[----:B-1----:R-:W-:Y:S01]  /*62e0*/  @!P4 IMAD R3, R146, R153, R12 ;  /* 0x000000999203c224 */ /* 0x002fe200078e020c */
[----:B------:R-:W-:Y:S04]  /*62f0*/  BSSY B1, `(.L_x_276) ;  /* 0x0000006000017945 */ /* 0x000fe80003800000 */
[----:B------:R1:W-:Y:S01]  /*6300*/  @!P4 STG.E.U8 desc[UR36][R6.64+0xf0], R3 ;  /* 0x0000f0030600c986 */ /* 0x0003e2000c101124 */
[----:B------:R-:W-:Y:S05]  /*6310*/  @P3 BRA `(.L_x_277) ;  /* 0x00000000000c3947 */ /* 0x000fea0003800000 */
[----:B--2---:R-:W1:Y:S02]  /*6320*/  LDG.E.U8 R155, desc[UR36][R10.64+0xf1] ;  /* 0x0000f1240a9b7981 */ /* 0x004e64000c1e1100 */
[----:B-1----:R-:W-:-:S05]  /*6330*/  PRMT R3, R155, 0x8880, RZ ;  /* 0x000088809b037816 */ /* 0x002fca00000000ff */
[----:B------:R-:W-:-:S07]  /*6340*/  IMAD R12, R3, R154, RZ ;  /* 0x0000009a030c7224 */ /* 0x000fce00078e02ff */
.L_x_277:
[----:B------:R-:W-:Y:S05]  /*6350*/  BSYNC B1 ;  /* 0x0000000000017941 */ /* 0x000fea0003800000 */
.L_x_276:
[----:B------:R-:W-:Y:S01]  /*6360*/  @!P3 IMAD R147, R147, R153, R12 ;  /* 0x000000999393b224 */ /* 0x000fe200078e020c */
[----:B------:R-:W-:Y:S04]  /*6370*/  BSSY B1, `(.L_x_278) ;  /* 0x0000006000017945 */ /* 0x000fe80003800000 */
[----:B------:R0:W-:Y:S01]  /*6380*/  @!P3 STG.E.U8 desc[UR36][R6.64+0xf1], R147 ;  /* 0x0000f1930600b986 */ /* 0x0001e2000c101124 */
[----:B------:R-:W-:Y:S05]  /*6390*/  @P2 BRA `(.L_x_279) ;  /* 0x00000000000c2947 */ /* 0x000fea0003800000 */
[----:B--2---:R-:W1:Y:S02]  /*63a0*/  LDG.E.U8 R155, desc[UR36][R8.64+0xf8] ;  /* 0x0000f824089b7981 */ /* 0x004e64000c1e1100 */
[----:B-1----:R-:W-:-:S05]  /*63b0*/  PRMT R3, R155, 0x8880, RZ ;  /* 0x000088809b037816 */ /* 0x002fca00000000ff */
[----:B------:R-:W-:-:S07]  /*63c0*/  IMAD R12, R3, R154, RZ ;  /* 0x0000009a030c7224 */ /* 0x000fce00078e02ff */
.L_x_279:
[----:B------:R-:W-:Y:S05]  /*63d0*/  BSYNC B1 ;  /* 0x0000000000017941 */ /* 0x000fea0003800000 */
.L_x_278:
[----:B-1----:R-:W-:Y:S01]  /*63e0*/  @!P2 IMAD R3, R148, R153, R12 ;  /* 0x000000999403a224 */ /* 0x002fe200078e020c */
[----:B------:R-:W-:Y:S04]  /*63f0*/  BSSY B1, `(.L_x_280) ;  /* 0x0000006000017945 */ /* 0x000fe80003800000 */
[----:B------:R1:W-:Y:S01]  /*6400*/  @!P2 STG.E.U8 desc[UR36][R4.64+0xf8], R3 ;  /* 0x0000f8030400a986 */ /* 0x0003e2000c101124 */
[----:B------:R-:W-:Y:S05]  /*6410*/  @P1 BRA `(.L_x_281) ;  /* 0x00000000000c1947 */ /* 0x000fea0003800000 */
[----:B--2---:R-:W1:Y:S02]  /*6420*/  LDG.E.U8 R155, desc[UR36][R8.64+0xf9] ;  /* 0x0000f924089b7981 */ /* 0x004e64000c1e1100 */
[----:B-1----:R-:W-:-:S05]  /*6430*/  PRMT R3, R155, 0x8880, RZ ;  /* 0x000088809b037816 */ /* 0x002fca00000000ff */
[----:B------:R-:W-:-:S07]  /*6440*/  IMAD R12, R3, R154, RZ ;  /* 0x0000009a030c7224 */ /* 0x000fce00078e02ff */
.L_x_281:
[----:B------:R-:W-:Y:S05]  /*6450*/  BSYNC B1 ;  /* 0x0000000000017941 */ /* 0x000fea0003800000 */
.L_x_280:
[----:B------:R-:W-:Y:S01]  /*6460*/  @!P1 IMAD R149, R149, R153, R12 ;  /* 0x0000009995959224 */ /* 0x000fe200078e020c */
[----:B------:R-:W-:Y:S04]  /*6470*/  BSSY B1, `(.L_x_282) ;  /* 0x0000006000017945 */ /* 0x000fe80003800000 */
[----:B------:R0:W-:Y:S01]  /*6480*/  @!P1 STG.E.U8 desc[UR36][R4.64+0xf9], R149 ;  /* 0x0000f99504009986 */ /* 0x0001e2000c101124 */
[----:B------:R-:W-:Y:S05]  /*6490*/  @P5 BRA `(.L_x_283) ;  /* 0x00000000000c5947 */ /* 0x000fea0003800000 */
[----:B--2---:R-:W1:Y:S02]  /*64a0*/  LDG.E.U8 R155, desc[UR36][R10.64+0xf8] ;  /* 0x0000f8240a9b7981 */ /* 0x004e64000c1e1100 */
[----:B-1----:R-:W-:-:S05]  /*64b0*/  PRMT R3, R155, 0x8880, RZ ;  /* 0x000088809b037816 */ /* 0x002fca00000000ff */
[----:B------:R-:W-:-:S07]  /*64c0*/  IMAD R12, R3, R154, RZ ;  /* 0x0000009a030c7224 */ /* 0x000fce00078e02ff */
.L_x_283:
[----:B------:R-:W-:Y:S05]  /*64d0*/  BSYNC B1 ;  /* 0x0000000000017941 */ /* 0x000fea0003800000 */
.L_x_282:
[----:B-1----:R-:W-:Y:S01]  /*64e0*/  @!P5 IMAD R3, R150, R153, R12 ;  /* 0x000000999603d224 */ /* 0x002fe200078e020c */
[----:B------:R-:W-:Y:S01]  /*64f0*/  ISETP.LT.OR P0, PT, R0, 0xfa, !P0 ;  /* 0x000000fa0000780c */ /* 0x000fe20004701670 */
[----:B------:R-:W-:Y:S03]  /*6500*/  BSSY B1, `(.L_x_284) ;  /* 0x0000006000017945 */ /* 0x000fe60003800000 */
[----:B------:R1:W-:Y:S09]  /*6510*/  @!P5 STG.E.U8 desc[UR36][R6.64+0xf8], R3 ;  /* 0x0000f8030600d986 */ /* 0x0003f2000c101124 */
[----:B------:R-:W-:Y:S05]  /*6520*/  @P0 BRA `(.L_x_285) ;  /* 0x00000000000c0947 */ /* 0x000fea0003800000 */
[----:B--2---:R-:W1:Y:S02]  /*6530*/  LDG.E.U8 R155, desc[UR36][R10.64+0xf9] ;  /* 0x0000f9240a9b7981 */ /* 0x004e64000c1e1100 */
[----:B-1----:R-:W-:-:S05]  /*6540*/  PRMT R3, R155, 0x8880, RZ ;  /* 0x000088809b037816 */ /* 0x002fca00000000ff */
[----:B------:R-:W-:-:S07]  /*6550*/  IMAD R12, R3, R154, RZ ;  /* 0x0000009a030c7224 */ /* 0x000fce00078e02ff */
.L_x_285:
[----:B------:R-:W-:Y:S05]  /*6560*/  BSYNC B1 ;  /* 0x0000000000017941 */ /* 0x000fea0003800000 */
.L_x_284:
[----:B------:R-:W-:Y:S01]  /*6570*/  IMAD R151, R151, R153, R12 ;  /* 0x0000009997977224 */ /* 0x000fe200078e020c */
[----:B------:R-:W-:Y:S06]  /*6580*/  @P0 BRA `(.L_x_286) ;  /* 0x0000001800100947 */ /* 0x000fec0003800000 */
[----:B------:R0:W-:Y:S01]  /*6590*/  STG.E.U8 desc[UR36][R6.64+0xf9], R151 ;  /* 0x0000f99706007986 */ /* 0x0001e2000c101124 */
[----:B------:R-:W-:Y:S05]  /*65a0*/  BRA `(.L_x_286) ;  /* 0x0000001800087947 */ /* 0x000fea0003800000 */
.L_x_29:
[C---:B------:R-:W-:Y:S02]  /*65b0*/  ISETP.GE.AND P1, PT, R160.reuse, 0x1, PT ;  /* 0x00000001a000780c */ /* 0x040fe40003f26270 */
[----:B------:R-:W-:Y:S02]  /*65c0*/  ISETP.GE.AND P0, PT, R160, 0x9, PT ;  /* 0x00000009a000780c */ /* 0x000fe40003f06270 */
[C---:B------:R-:W-:Y:S02]  /*65d0*/  ISETP.LT.OR P4, PT, R0.reuse, 0x1, !P1 ;  /* 0x000000010000780c */ /* 0x040fe40004f81670 */
[C---:B------:R-:W-:Y:S02]  /*65e0*/  ISETP.LT.OR P3, PT, R0.reuse, 0x2, !P1 ;  /* 0x000000020000780c */ /* 0x040fe40004f61670 */
[C---:B------:R-:W-:Y:S02]  /*65f0*/  ISETP.LT.OR P2, PT, R0.reuse, 0x1, !P0 ;  /* 0x000000010000780c */ /* 0x040fe40004741670 */
[----:B------:R-:W-:-:S07]  /*6600*/  ISETP.LT.OR P5, PT, R0, 0x2, !P0 ;  /* 0x000000020000780c */ /* 0x000fce00047a1670 */
[-C--:B------:R-:W-:Y:S02]  /*6610*/  @!P4 IMAD R3, R24, R153.reuse, RZ ;  /* 0x000000991803c224 */ /* 0x080fe400078e02ff */
[-C--:B------:R-:W-:Y:S02]  /*6620*/  @!P3 IMAD R25, R25, R153.reuse, RZ ;  /* 0x000000991919b224 */ /* 0x080fe400078e02ff */
[-C--:B------:R-:W-:Y:S01]  /*6630*/  @!P2 IMAD R9, R26, R153.reuse, RZ ;  /* 0x000000991a09a224 */ /* 0x080fe200078e02ff */
[----:B------:R0:W-:Y:S01]  /*6640*/  @!P4 STG.E.U8 desc[UR36][R4.64], R3 ;  /* 0x000000030400c986 */ /* 0x0001e2000c101124 */
[C---:B------:R-:W-:Y:S01]  /*6650*/  ISETP.LT.OR P4, PT, R0.reuse, 0x9, !P1 ;  /* 0x000000090000780c */ /* 0x040fe20004f81670 */
[----:B------:R-:W-:Y:S02]  /*6660*/  @!P5 IMAD R27, R27, R153, RZ ;  /* 0x000000991b1bd224 */ /* 0x000fe400078e02ff */
[----:B------:R-:W-:Y:S01]  /*6670*/  @!P3 STG.E.U8 desc[UR36][R4.64+0x1], R25 ;  /* 0x000001190400b986 */ /* 0x000fe2000c101124 */
[----:B------:R-:W-:-:S03]  /*6680*/  ISETP.LT.OR P3, PT, R0, 0xa, !P1 ;  /* 0x0000000a0000780c */ /* 0x000fc60004f61670 */
[----:B------:R1:W-:Y:S01]  /*6690*/  @!P2 STG.E.U8 desc[UR36][R6.64], R9 ;  /* 0x000000090600a986 */ /* 0x0003e2000c101124 */
[----:B------:R-:W-:-:S03]  /*66a0*/  ISETP.LT.OR P2, PT, R0, 0x9, !P0 ;  /* 0x000000090000780c */ /* 0x000fc60004741670 */
[----:B------:R-:W-:Y:S01]  /*66b0*/  @!P5 STG.E.U8 desc[UR36][R6.64+0x1], R27 ;  /* 0x0000011b0600d986 */ /* 0x000fe2000c101124 */
[----:B------:R-:W-:Y:S01]  /*66c0*/  ISETP.LT.OR P5, PT, R0, 0xa, !P0 ;  /* 0x0000000a0000780c */ /* 0x000fe200047a1670 */
[----:B------:R-:W-:-:S04]  /*66d0*/  @!P4 IMAD R11, R28, R153, RZ ;  /* 0x000000991c0bc224 */ /* 0x000fc800078e02ff */
[-C--:B------:R-:W-:Y:S01]  /*66e0*/  @!P3 IMAD R29, R29, R153.reuse, RZ ;  /* 0x000000991d1db224 */ /* 0x080fe200078e02ff */
[----:B------:R-:W-:Y:S01]  /*66f0*/  @!P4 STG.E.U8 desc[UR36][R4.64+0x8], R11 ;  /* 0x0000080b0400c986 */ /* 0x000fe2000c101124 */
[----:B------:R-:W-:Y:S02]  /*6700*/  ISETP.LT.OR P4, PT, R0, 0x11, !P1 ;  /* 0x000000110000780c */ /* 0x000fe40004f81670 */
[-C--:B0-----:R-:W-:Y:S01]  /*6710*/  @!P2 IMAD R3, R30, R153.reuse, RZ ;  /* 0x000000991e03a224 */ /* 0x081fe200078e02ff */
[----:B------:R-:W-:Y:S01]  /*6720*/  @!P3 STG.E.U8 desc[UR36][R4.64+0x9], R29 ;  /* 0x0000091d0400b986 */ /* 0x000fe2000c101124 */
[C---:B------:R-:W-:Y:S02]  /*6730*/  ISETP.LT.OR P3, PT, R0.reuse, 0x12, !P1 ;  /* 0x000000120000780c */ /* 0x040fe40004f61670 */
[----:B------:R-:W-:Y:S01]  /*6740*/  @!P5 IMAD R31, R31, R153, RZ ;  /* 0x000000991f1fd224 */ /* 0x000fe200078e02ff */
[----:B------:R0:W-:Y:S01]  /*6750*/  @!P2 STG.E.U8 desc[UR36][R6.64+0x8], R3 ;  /* 0x000008030600a986 */ /* 0x0001e2000c101124 */
[----:B------:R-:W-:-:S03]  /*6760*/  ISETP.LT.OR P2, PT, R0, 0x11, !P0 ;  /* 0x000000110000780c */ /* 0x000fc60004741670 */
[----:B------:R-:W-:Y:S01]  /*6770*/  @!P5 STG.E.U8 desc[UR36][R6.64+0x9], R31 ;  /* 0x0000091f0600d986 */ /* 0x000fe2000c101124 */
[----:B------:R-:W-:Y:S01]  /*6780*/  ISETP.LT.OR P5, PT, R0, 0x12, !P0 ;  /* 0x000000120000780c */ /* 0x000fe200047a1670 */
[----:B-1----:R-:W-:-:S04]  /*6790*/  @!P4 IMAD R9, R32, R153, RZ ;  /* 0x000000992009c224 */ /* 0x002fc800078e02ff */
        /* <DEDUP_REMOVED lines=301> */
[----:B------:R1:W-:Y:S01]  /*7a70*/  @!P4 STG.E.U8 desc[UR36][R4.64+0xd8], R11 ;  /* 0x0000d80b0400c986 */ /* 0x0003e2000c101124 */
        /* <DEDUP_REMOVED lines=13> */
[-C--:B-1----:R-:W-:Y:S01]  /*7b50*/  @!P2 IMAD R11, R138, R153.reuse, RZ ;  /* 0x000000998a0ba224 */ /* 0x082fe200078e02ff */
[----:B------:R-:W-:Y:S01]  /*7b60*/  @!P3 STG.E.U8 desc[UR36][R4.64+0xe1], R137 ;  /* 0x0000e1890400b986 */ /* 0x000fe2000c101124 */
[C---:B------:R-:W-:Y:S02]  /*7b70*/  ISETP.LT.OR P3, PT, R0.reuse, 0xea, !P1 ;  /* 0x000000ea0000780c */ /* 0x040fe40004f61670 */
[----:B------:R-:W-:Y:S01]  /*7b80*/  @!P5 IMAD R139, R139, R153, RZ ;  /* 0x000000998b8bd224 */ /* 0x000fe200078e02ff */
[----:B------:R1:W-:Y:S01]  /*7b90*/  @!P2 STG.E.U8 desc[UR36][R6.64+0xe0], R11 ;  /* 0x0000e00b0600a986 */ /* 0x0003e2000c101124 */
[----:B------:R-:W-:-:S03]  /*7ba0*/  ISETP.LT.OR P2, PT, R0, 0xe9, !P0 ;  /* 0x000000e90000780c */ /* 0x000fc60004741670 */
[----:B------:R-:W-:Y:S01]  /*7bb0*/  @!P5 STG.E.U8 desc[UR36][R6.64+0xe1], R139 ;  /* 0x0000e18b0600d986 */ /* 0x000fe2000c101124 */
[----:B------:R-:W-:Y:S01]  /*7bc0*/  ISETP.LT.OR P5, PT, R0, 0xea, !P0 ;  /* 0x000000ea0000780c */ /* 0x000fe200047a1670 */
[----:B0-----:R-:W-:-:S04]  /*7bd0*/  @!P4 IMAD R3, R140, R153, RZ ;  /* 0x000000998c03c224 */ /* 0x001fc800078e02ff */
[-C--:B------:R-:W-:Y:S01]  /*7be0*/  @!P3 IMAD R141, R141, R153.reuse, RZ ;  /* 0x000000998d8db224 */ /* 0x080fe200078e02ff */
[----:B------:R0:W-:Y:S01]  /*7bf0*/  @!P4 STG.E.U8 desc[UR36][R4.64+0xe8], R3 ;  /* 0x0000e8030400c986 */ /* 0x0001e2000c101124 */
[----:B------:R-:W-:Y:S02]  /*7c00*/  ISETP.LT.OR P4, PT, R0, 0xf2, !P1 ;  /* 0x000000f20000780c */ /* 0x000fe40004f81670 */
[-C--:B---3--:R-:W-:Y:S01]  /*7c10*/  @!P2 IMAD R9, R142, R153.reuse, RZ ;  /* 0x000000998e09a224 */ /* 0x088fe200078e02ff */
[----:B------:R-:W-:Y:S01]  /*7c20*/  @!P3 STG.E.U8 desc[UR36][R4.64+0xe9], R141 ;  /* 0x0000e98d0400b986 */ /* 0x000fe2000c101124 */
[C---:B------:R-:W-:Y:S02]  /*7c30*/  ISETP.LT.OR P3, PT, R0.reuse, 0xf1, !P1 ;  /* 0x000000f10000780c */ /* 0x040fe40004f61670 */
[----:B------:R-:W-:Y:S01]  /*7c40*/  @!P5 IMAD R143, R143, R153, RZ ;  /* 0x000000998f8fd224 */ /* 0x000fe200078e02ff */
[----:B------:R-:W-:Y:S01]  /*7c50*/  @!P2 STG.E.U8 desc[UR36][R6.64+0xe8], R9 ;  /* 0x0000e8090600a986 */ /* 0x000fe2000c101124 */
[----:B------:R-:W-:-:S03]  /*7c60*/  ISETP.LT.OR P2, PT, R0, 0xf1, !P0 ;  /* 0x000000f10000780c */ /* 0x000fc60004741670 */
[----:B------:R-:W-:Y:S01]  /*7c70*/  @!P5 STG.E.U8 desc[UR36][R6.64+0xe9], R143 ;  /* 0x0000e98f0600d986 */ /* 0x000fe2000c101124 */
[----:B------:R-:W-:Y:S01]  /*7c80*/  ISETP.LT.OR P5, PT, R0, 0xf9, !P0 ;  /* 0x000000f90000780c */ /* 0x000fe200047a1670 */
[----:B------:R-:W-:-:S04]  /*7c90*/  @!P4 IMAD R145, R145, R153, RZ ;  /* 0x000000999191c224 */ /* 0x000fc800078e02ff */
[-C--:B-1----:R-:W-:Y:S01]  /*7ca0*/  @!P3 IMAD R11, R144, R153.reuse, RZ ;  /* 0x00000099900bb224 */ /* 0x082fe200078e02ff */
[----:B------:R-:W-:Y:S01]  /*7cb0*/  @!P4 STG.E.U8 desc[UR36][R4.64+0xf1], R145 ;  /* 0x0000f1910400c986 */ /* 0x000fe2000c101124 */
[C---:B------:R-:W-:Y:S02]  /*7cc0*/  ISETP.LT.OR P4, PT, R0.reuse, 0xf2, !P0 ;  /* 0x000000f20000780c */ /* 0x040fe40004781670 */
[C---:B------:R-:W-:Y:S01]  /*7cd0*/  ISETP.LT.OR P0, PT, R0.reuse, 0xfa, !P0 ;  /* 0x000000fa0000780c */ /* 0x040fe20004701670 */
[----:B------:R1:W-:Y:S01]  /*7ce0*/  @!P3 STG.E.U8 desc[UR36][R4.64+0xf0], R11 ;  /* 0x0000f00b0400b986 */ /* 0x0003e2000c101124 */
[----:B------:R-:W-:Y:S01]  /*7cf0*/  ISETP.LT.OR P3, PT, R0, 0xf9, !P1 ;  /* 0x000000f90000780c */ /* 0x000fe20004f61670 */
[----:B0-----:R-:W-:Y:S01]  /*7d00*/  @!P2 IMAD R3, R146, R153, RZ ;  /* 0x000000999203a224 */ /* 0x001fe200078e02ff */
[----:B------:R-:W-:-:S04]  /*7d10*/  ISETP.LT.OR P1, PT, R0, 0xfa, !P1 ;  /* 0x000000fa0000780c */ /* 0x000fc80004f21670 */
[----:B------:R0:W-:Y:S03]  /*7d20*/  @!P2 STG.E.U8 desc[UR36][R6.64+0xf0], R3 ;  /* 0x0000f0030600a986 */ /* 0x0001e6000c101124 */
[-C--:B------:R-:W-:Y:S02]  /*7d30*/  @!P4 IMAD R147, R147, R153.reuse, RZ ;  /* 0x000000999393c224 */ /* 0x080fe400078e02ff */
[-C--:B-1----:R-:W-:Y:S02]  /*7d40*/  @!P5 IMAD R11, R150, R153.reuse, RZ ;  /* 0x00000099960bd224 */ /* 0x082fe400078e02ff */
[-C--:B------:R-:W-:Y:S01]  /*7d50*/  @!P3 IMAD R9, R148, R153.reuse, RZ ;  /* 0x000000999409b224 */ /* 0x080fe200078e02ff */
[----:B------:R0:W-:Y:S01]  /*7d60*/  @!P4 STG.E.U8 desc[UR36][R6.64+0xf1], R147 ;  /* 0x0000f1930600c986 */ /* 0x0001e2000c101124 */
[-C--:B------:R-:W-:Y:S02]  /*7d70*/  @!P1 IMAD R149, R149, R153.reuse, RZ ;  /* 0x0000009995959224 */ /* 0x080fe400078e02ff */
[----:B------:R-:W-:Y:S01]  /*7d80*/  @!P0 IMAD R151, R151, R153, RZ ;  /* 0x0000009997978224 */ /* 0x000fe200078e02ff */
[----:B------:R0:W-:Y:S04]  /*7d90*/  @!P3 STG.E.U8 desc[UR36][R4.64+0xf8], R9 ;  /* 0x0000f8090400b986 */ /* 0x0001e8000c101124 */
[----:B------:R0:W-:Y:S04]  /*7da0*/  @!P1 STG.E.U8 desc[UR36][R4.64+0xf9], R149 ;  /* 0x0000f99504009986 */ /* 0x0001e8000c101124 */
[----:B------:R0:W-:Y:S04]  /*7db0*/  @!P5 STG.E.U8 desc[UR36][R6.64+0xf8], R11 ;  /* 0x0000f80b0600d986 */ /* 0x0001e8000c101124 */
[----:B------:R0:W-:Y:S02]  /*7dc0*/  @!P0 STG.E.U8 desc[UR36][R6.64+0xf9], R151 ;  /* 0x0000f99706008986 */ /* 0x0001e4000c101124 */
.L_x_286:
[----:B------:R-:W-:Y:S05]  /*7dd0*/  BSYNC B0 ;  /* 0x0000000000007941 */ /* 0x000fea0003800000 */
.L_x_28:
[----:B------:R-:W-:Y:S01]  /*7de0*/  ULDC UR4, c[0x0][0xc] ;  /* 0x0000030000047ab9 */ /* 0x000fe20000000800 */
[----:B------:R-:W-:Y:S01]  /*7df0*/  ULDC UR5, c[0x0][0x10] ;  /* 0x0000040000057ab9 */ /* 0x000fe20000000800 */
[----:B01----:R-:W0:Y:S01]  /*7e00*/  LDC R3, c[0x0][0x14] ;  /* 0x00000500ff037b82 */ /* 0x003e220000000800 */
[----:B------:R-:W-:Y:S01]  /*7e10*/  UIMAD.WIDE.U32 UR4, UR4, UR5, URZ ;  /* 0x00000005040472a5 */ /* 0x000fe2000f8e003f */
[----:B------:R-:W-:Y:S01]  /*7e20*/  PRMT R0, RZ, 0x7610, R0 ;  /* 0x00007610ff007816 */ /* 0x000fe20000000000 */
[----:B------:R-:W-:Y:S02]  /*7e30*/  IMAD.MOV.U32 R23, RZ, RZ, -0x1 ;  /* 0xffffffffff177424 */ /* 0x000fe400078e00ff */
[----:B------:R-:W-:Y:S02]  /*7e40*/  IMAD.MOV.U32 R22, RZ, RZ, -0x1 ;  /* 0xffffffffff167424 */ /* 0x000fe400078e00ff */
[----:B0-----:R-:W-:-:S04]  /*7e50*/  IMAD.WIDE.U32 R16, R3, UR4, R16 ;  /* 0x0000000403107c25 */ /* 0x001fc8000f8e0010 */
[----:B------:R-:W-:Y:S01]  /*7e60*/  IMAD R3, R3, UR5, RZ ;  /* 0x0000000503037c24 */ /* 0x000fe2000f8e02ff */
[----:B------:R-:W-:Y:S02]  /*7e70*/  ULDC.64 UR4, c[0x0][0x650] ;  /* 0x0001940000047ab9 */ /* 0x000fe40000000a00 */
[----:B------:R-:W-:Y:S01]  /*7e80*/  ISETP.GE.U32.AND P0, PT, R16, UR4, PT ;  /* 0x0000000410007c0c */ /* 0x000fe2000bf06070 */
[----:B------:R-:W-:-:S05]  /*7e90*/  IMAD.IADD R17, R17, 0x1, R3 ;  /* 0x0000000111117824 */ /* 0x000fca00078e0203 */
[----:B------:R-:W-:-:S13]  /*7ea0*/  ISETP.GE.U32.AND.EX P0, PT, R17, UR5, PT, P0 ;  /* 0x0000000511007c0c */ /* 0x000fda000bf06100 */
[----:B------:R-:W-:Y:S05]  /*7eb0*/  @P0 BRA `(.L_x_287) ;  /* 0x0000000400640947 */ /* 0x000fea0003800000 */
[----:B------:R-:W0:Y:S01]  /*7ec0*/  S2R R12, SR_CTAID.X ;  /* 0x00000000000c7919 */ /* 0x000e220000002500 */
[----:B------:R-:W1:Y:S01]  /*7ed0*/  LDC.64 R10, c[0x0][0x628] ;  /* 0x00018a00ff0a7b82 */ /* 0x000e620000000a00 */
[----:B------:R-:W-:Y:S01]  /*7ee0*/  ULDC UR4, c[0x0][0x150] ;  /* 0x0000540000047ab9 */ /* 0x000fe20000000800 */
[----:B------:R-:W-:Y:S01]  /*7ef0*/  IMAD.MOV.U32 R8, RZ, RZ, R16 ;  /* 0x000000ffff087224 */ /* 0x000fe200078e0010 */
[----:B------:R-:W0:Y:S01]  /*7f00*/  S2R R23, SR_CTAID.Y ;  /* 0x0000000000177919 */ /* 0x000e220000002600 */
[----:B------:R-:W-:-:S04]  /*7f10*/  IMAD.MOV.U32 R9, RZ, RZ, R17 ;  /* 0x000000ffff097224 */ /* 0x000fc800078e0011 */
[----:B------:R-:W2:Y:S08]  /*7f20*/  LDC R21, c[0x0][0x144] ;  /* 0x00005100ff157b82 */ /* 0x000eb00000000800 */
[----:B------:R-:W2:Y:S08]  /*7f30*/  LDC R0, c[0x0][0x630] ;  /* 0x00018c00ff007b82 */ /* 0x000eb00000000800 */
[----:B------:R-:W2:Y:S01]  /*7f40*/  LDC.64 R14, c[0x0][0x620] ;  /* 0x00018800ff0e7b82 */ /* 0x000ea20000000a00 */
[----:B-1----:R-:W-:-:S04]  /*7f50*/  ISETP.NE.U32.AND P0, PT, R10, RZ, PT ;  /* 0x000000ff0a00720c */ /* 0x002fc80003f05070 */
[----:B------:R-:W-:Y:S02]  /*7f60*/  ISETP.NE.AND.EX P0, PT, R11, RZ, PT, P0 ;  /* 0x000000ff0b00720c */ /* 0x000fe40003f05300 */
[----:B0-----:R-:W-:-:S05]  /*7f70*/  I2FP.F32.U32 R3, R12 ;  /* 0x0000000c00037245 */ /* 0x001fca0000201000 */
[----:B------:R-:W-:-:S04]  /*7f80*/  FMUL R3, R3, UR4 ;  /* 0x0000000403037c20 */ /* 0x000fc80008400000 */
[----:B------:R0:W1:Y:S02]  /*7f90*/  F2I.U32.TRUNC.NTZ R20, R3 ;  /* 0x0000000300147305 */ /* 0x000064000020f000 */
[----:B------:R-:W-:Y:S05]  /*7fa0*/  @!P0 BRA `(.L_x_288) ;  /* 0x0000000000288947 */ /* 0x000fea0003800000 */
[----:B0-----:R-:W0:Y:S02]  /*7fb0*/  LDC R3, c[0x0][0x634] ;  /* 0x00018d00ff037b82 */ /* 0x001e240000000800 */
[----:B0-----:R-:W-:-:S05]  /*7fc0*/  IADD3 R3, P0, R16, R3, RZ ;  /* 0x0000000310037210 */ /* 0x001fca0007f1e0ff */
[----:B------:R-:W-:-:S04]  /*7fd0*/  IMAD.X R13, RZ, RZ, R17, P0 ;  /* 0x000000ffff0d7224 */ /* 0x000fc800000e0611 */
[----:B---3--:R-:W-:-:S04]  /*7fe0*/  IMAD.WIDE.U32 R4, R13, R10, RZ ;  /* 0x0000000a0d047225 */ /* 0x008fc800078e00ff */
[----:B----4-:R-:W-:-:S04]  /*7ff0*/  IMAD.WIDE.U32 R6, P0, R3, R11, R4 ;  /* 0x0000000b03067225 */ /* 0x010fc80007800004 */
[----:B------:R-:W-:-:S04]  /*8000*/  IMAD.WIDE.U32 R4, R3, R10, RZ ;  /* 0x0000000a03047225 */ /* 0x000fc800078e00ff */
[----:B------:R-:W-:Y:S01]  /*8010*/  IMAD.X R9, RZ, RZ, RZ, P0 ;  /* 0x000000ffff097224 */ /* 0x000fe200000e06ff */
[----:B------:R-:W-:Y:S01]  /*8020*/  IADD3 RZ, P0, R5, R6, RZ ;  /* 0x0000000605ff7210 */ /* 0x000fe20007f1e0ff */
[----:B------:R-:W-:-:S04]  /*8030*/  IMAD.MOV.U32 R8, RZ, RZ, R7 ;  /* 0x000000ffff087224 */ /* 0x000fc800078e0007 */
[----:B------:R-:W-:-:S08]  /*8040*/  IMAD.WIDE.U32.X R8, R13, R11, R8, P0 ;  /* 0x0000000b0d087225 */ /* 0x000fd000000e0408 */
.L_x_288:
[----:B----4-:R-:W4:Y:S01]  /*8050*/  LDC.64 R26, c[0x0][0x640] ;  /* 0x00019000ff1a7b82 */ /* 0x010f220000000a00 */
[-CC-:B--2---:R-:W-:Y:S01]  /*8060*/  SHF.R.U64 R22, R8, R0.reuse, R9.reuse ;  /* 0x0000000008167219 */ /* 0x184fe20000001209 */
[----:B-1----:R-:W-:Y:S01]  /*8070*/  IMAD.MOV R20, RZ, RZ, -R20 ;  /* 0x000000ffff147224 */ /* 0x002fe200078e0a14 */
[----:B------:R-:W-:Y:S01]  /*8080*/  SHF.R.U32.HI R0, RZ, R0, R9 ;  /* 0x00000000ff007219 */ /* 0x000fe20000011609 */
[----:B------:R-:W-:Y:S01]  /*8090*/  ULDC UR4, c[0x0][0x154] ;  /* 0x0000550000047ab9 */ /* 0x000fe20000000800 */
[----:B0-----:R-:W-:Y:S01]  /*80a0*/  IADD3 R3, P0, RZ, -R22, RZ ;  /* 0x80000016ff037210 */ /* 0x001fe20007f1e0ff */
[----:B------:R-:W-:Y:S02]  /*80b0*/  IMAD R21, R21, R20, R12 ;  /* 0x0000001415157224 */ /* 0x000fe400078e020c */
[----:B------:R-:W0:Y:S01]  /*80c0*/  LDC R6, c[0x0][0x618] ;  /* 0x00018600ff067b82 */ /* 0x000e220000000800 */
[----:B------:R-:W-:Y:S02]  /*80d0*/  IMAD.MOV.U32 R7, RZ, RZ, 0x1 ;  /* 0x00000001ff077424 */ /* 0x000fe400078e00ff */
[----:B---3--:R-:W-:-:S04]  /*80e0*/  IMAD.X R5, RZ, RZ, ~R0, P0 ;  /* 0x000000ffff057224 */ /* 0x008fc800000e0e00 */
[-C--:B------:R-:W-:Y:S01]  /*80f0*/  IMAD R0, R5, R14.reuse, RZ ;  /* 0x0000000e05007224 */ /* 0x080fe200078e02ff */
[----:B------:R-:W1:Y:S01]  /*8100*/  LDC R8, c[0x0][0x608] ;  /* 0x00018200ff087b82 */ /* 0x000e620000000800 */
[----:B------:R-:W-:-:S04]  /*8110*/  IMAD.WIDE.U32 R4, R3, R14, R16 ;  /* 0x0000000e03047225 */ /* 0x000fc800078e0010 */
[----:B------:R-:W-:Y:S01]  /*8120*/  IMAD R3, R3, R15, R0 ;  /* 0x0000000f03037224 */ /* 0x000fe200078e0200 */
[----:B------:R-:W-:Y:S02]  /*8130*/  I2FP.F32.U32 R0, R23 ;  /* 0x0000001700007245 */ /* 0x000fe40000201000 */
[----:B------:R-:W2:Y:S01]  /*8140*/  LDC R24, c[0x0][0x658] ;  /* 0x00019600ff187b82 */ /* 0x000ea20000000800 */
[----:B------:R-:W-:Y:S01]  /*8150*/  IMAD.IADD R3, R5, 0x1, R3 ;  /* 0x0000000105037824 */ /* 0x000fe200078e0203 */
[----:B----4-:R-:W-:Y:S01]  /*8160*/  ISETP.NE.U32.AND P0, PT, R26, RZ, PT ;  /* 0x000000ff1a00720c */ /* 0x010fe20003f05070 */
[----:B------:R-:W-:Y:S01]  /*8170*/  FMUL R0, R0, UR4 ;  /* 0x0000000400007c20 */ /* 0x000fe20008400000 */
[----:B------:R-:W-:Y:S02]  /*8180*/  IMAD.MOV.U32 R5, RZ, RZ, -0x1 ;  /* 0xffffffffff057424 */ /* 0x000fe400078e00ff */
[----:B------:R-:W-:Y:S01]  /*8190*/  ISETP.NE.AND.EX P0, PT, R27, RZ, PT, P0 ;  /* 0x000000ff1b00720c */ /* 0x000fe20003f05300 */
[----:B------:R3:W4:Y:S01]  /*81a0*/  F2I.U32.TRUNC.NTZ R13, R0 ;  /* 0x00000000000d7305 */ /* 0x000722000020f000 */
[----:B------:R-:W3:Y:S01]  /*81b0*/  LDC R20, c[0x0][0x148] ;  /* 0x00005200ff147b82 */ /* 0x000ee20000000800 */
[----:B0-----:R-:W-:-:S02]  /*81c0*/  SHF.R.U64 R12, R4, R6, R3 ;  /* 0x00000006040c7219 */ /* 0x001fc40000001203 */
[----:B------:R-:W-:-:S05]  /*81d0*/  SHF.R.U32.HI R3, RZ, R6, R3 ;  /* 0x00000006ff037219 */ /* 0x000fca0000011603 */
[----:B------:R-:W0:Y:S01]  /*81e0*/  LDC R15, c[0x0][0x600] ;  /* 0x00018000ff0f7b82 */ /* 0x000e220000000800 */
[-CC-:B-1----:R-:W-:Y:S02]  /*81f0*/  SHF.R.U64 R10, R12, R8.reuse, R3.reuse ;  /* 0x000000080c0a7219 */ /* 0x182fe40000001203 */
[----:B------:R-:W-:-:S05]  /*8200*/  SHF.R.U32.HI R3, RZ, R8, R3 ;  /* 0x00000008ff037219 */ /* 0x000fca0000011603 */
[----:B------:R-:W1:Y:S01]  /*8210*/  LDC R28, c[0x0][0x648] ;  /* 0x00019200ff1c7b82 */ /* 0x000e620000000800 */
[-C--:B--2---:R-:W-:Y:S02]  /*8220*/  SHF.L.U32 R4, R5, R24.reuse, RZ ;  /* 0x0000001805047219 */ /* 0x084fe400000006ff */
[--C-:B------:R-:W-:Y:S02]  /*8230*/  SHF.R.U64 R14, R10, R24, R3.reuse ;  /* 0x000000180a0e7219 */ /* 0x100fe40000001203 */
[----:B------:R-:W-:Y:S02]  /*8240*/  LOP3.LUT R25, RZ, R4, RZ, 0x33, !PT ;  /* 0x00000004ff197212 */ /* 0x000fe400078e33ff */
[-C--:B------:R-:W-:Y:S01]  /*8250*/  SHF.R.U32.HI R5, RZ, R24.reuse, R3 ;  /* 0x00000018ff057219 */ /* 0x080fe20000011603 */
[----:B------:R-:W2:Y:S01]  /*8260*/  LDC R29, c[0x0][0x638] ;  /* 0x00018e00ff1d7b82 */ /* 0x000ea20000000800 */
[----:B------:R-:W-:Y:S01]  /*8270*/  SHF.L.U32 R152, R7, R24, RZ ;  /* 0x0000001807987219 */ /* 0x000fe200000006ff */
[----:B------:R-:W-:-:S06]  /*8280*/  IMAD.MOV.U32 R4, RZ, RZ, R14 ;  /* 0x000000ffff047224 */ /* 0x000fcc00078e000e */
[----:B------:R-:W0:Y:S01]  /*8290*/  LDC R30, c[0x0][0x610] ;  /* 0x00018400ff1e7b82 */ /* 0x000e220000000800 */
[----:B----4-:R-:W-:Y:S05]  /*82a0*/  @!P0 BRA `(.L_x_289) ;  /* 0x0000000000288947 */ /* 0x010fea0003800000 */
[----:B------:R-:W4:Y:S02]  /*82b0*/  LDC R3, c[0x0][0x64c] ;  /* 0x00019300ff037b82 */ /* 0x000f240000000800 */
[----:B----4-:R-:W-:-:S05]  /*82c0*/  IADD3 R3, P0, R14, R3, RZ ;  /* 0x000000030e037210 */ /* 0x010fca0007f1e0ff */
        /* <DEDUP_REMOVED lines=8> */
.L_x_289:
[----:B------:R-:W-:Y:S01]  /*8350*/  ISETP.NE.AND P0, PT, R2, 0x1, PT ;  /* 0x000000010200780c */ /* 0x000fe20003f05270 */
[----:B0-----:R-:W-:Y:S01]  /*8360*/  VIADD R7, R15, 0xffffffff ;  /* 0xffffffff0f077836 */ /* 0x001fe20000000000 */
[----:B-1-3--:R-:W-:Y:S01]  /*8370*/  SHF.R.U64 R0, R4, R28, R5 ;  /* 0x0000001c04007219 */ /* 0x00afe20000001205 */
[----:B------:R-:W-:Y:S01]  /*8380*/  IMAD.MOV R13, RZ, RZ, -R13 ;  /* 0x000000ffff0d7224 */ /* 0x000fe200078e0a0d */
[----:B------:R-:W-:Y:S01]  /*8390*/  LOP3.LUT R5, R10, R25, RZ, 0xc0, !PT ;  /* 0x000000190a057212 */ /* 0x000fe200078ec0ff */
[----:B------:R-:W-:Y:S02]  /*83a0*/  IMAD.MOV.U32 R4, RZ, RZ, 0x1 ;  /* 0x00000001ff047424 */ /* 0x000fe400078e00ff */
[----:B------:R-:W-:Y:S02]  /*83b0*/  IMAD.MOV R3, RZ, RZ, -R0 ;  /* 0x000000ffff037224 */ /* 0x000fe400078e0a00 */
[----:B------:R-:W-:Y:S01]  /*83c0*/  IMAD R152, R152, R0, R5 ;  /* 0x0000000098987224 */ /* 0x000fe200078e0205 */
[----:B------:R-:W-:Y:S01]  /*83d0*/  LOP3.LUT R5, R12, R7, RZ, 0xc0, !PT ;  /* 0x000000070c057212 */ /* 0x000fe200078ec0ff */
[----:B--2---:R-:W-:-:S02]  /*83e0*/  IMAD R0, R3, R29, R14 ;  /* 0x0000001d03007224 */ /* 0x004fc400078e020e */
[----:B------:R-:W-:Y:S02]  /*83f0*/  @P0 IMAD R21, R20, R13, R23 ;  /* 0x0000000d14150224 */ /* 0x000fe400078e0217 */
[----:B------:R-:W-:Y:S01]  /*8400*/  IMAD R3, R0, R15, R5 ;  /* 0x0000000f00037224 */ /* 0x000fe200078e0205 */
[----:B------:R-:W-:Y:S01]  /*8410*/  PRMT R0, R4, 0x7610, R0 ;  /* 0x0000761004007816 */ /* 0x000fe20000000000 */
[----:B------:R-:W-:-:S05]  /*8420*/  IMAD R152, R152, R30, R21 ;  /* 0x0000001e98987224 */ /* 0x000fca00078e0215 */
[----:B------:R-:W-:Y:S02]  /*8430*/  SEL R23, R3, R152, !P0 ;  /* 0x0000009803177207 */ /* 0x000fe40004000000 */
[----:B------:R-:W-:-:S07]  /*8440*/  SEL R152, R152, R3, !P0 ;  /* 0x0000000398987207 */ /* 0x000fce0004000000 */
.L_x_287:
[----:B------:R-:W-:-:S13]  /*8450*/  LOP3.LUT P0, RZ, R0, 0xff, RZ, 0xc0, !PT ;  /* 0x000000ff00ff7812 */ /* 0x000fda000780c0ff */
[----:B------:R-:W-:Y:S05]  /*8460*/  @P0 BRA `(.L_x_290) ;  /* 0xffffff8800a80947 */ /* 0x000fea000383ffff */
[----:B------:R-:W-:Y:S05]  /*8470*/  EXIT ;  /* 0x000000000000794d */ /* 0x000fea0003800000 */
.L_x_3:
[----:B0-----:R-:W-:Y:S01]  /*8480*/  ULDC.64 UR4, c[0x0][0x650] ;  /* 0x0001940000047ab9 */ /* 0x001fe20000000a00 */
        /* <DEDUP_REMOVED lines=25> */
.L_x_292:
[--C-:B------:R-:W-:Y:S01]  /*8620*/  SHF.R.U64 R12, R10, R14, R11.reuse ;  /* 0x0000000e0a0c7219 */ /* 0x100fe2000000120b */
[----:B------:R-:W0:Y:S01]  /*8630*/  LDC R22, c[0x0][0x618] ;  /* 0x00018600ff167b82 */ /* 0x000e220000000800 */
[----:B------:R-:W-:Y:S01]  /*8640*/  I2FP.F32.U32 R6, R4 ;  /* 0x0000000400067245 */ /* 0x000fe20000201000 */
[----:B------:R-:W-:Y:S01]  /*8650*/  ULDC UR4, c[0x0][0x150] ;  /* 0x0000540000047ab9 */ /* 0x000fe20000000800 */
[----:B------:R-:W-:Y:S02]  /*8660*/  SHF.R.U32.HI R5, RZ, R14, R11 ;  /* 0x0000000eff057219 */ /* 0x000fe4000001160b */
[----:B------:R-:W-:Y:S01]  /*8670*/  IADD3 R9, P0, RZ, -R12, RZ ;  /* 0x8000000cff097210 */ /* 0x000fe20007f1e0ff */
[----:B------:R-:W-:Y:S01]  /*8680*/  FMUL R11, R6, UR4 ;  /* 0x00000004060b7c20 */ /* 0x000fe20008400000 */
[----:B------:R-:W-:Y:S01]  /*8690*/  ULDC UR4, c[0x0][0x154] ;  /* 0x0000550000047ab9 */ /* 0x000fe20000000800 */
[----:B------:R-:W1:Y:S02]  /*86a0*/  LDC.64 R24, c[0x0][0x640] ;  /* 0x00019000ff187b82 */ /* 0x000e640000000a00 */
[----:B------:R-:W-:-:S02]  /*86b0*/  IMAD.X R5, RZ, RZ, ~R5, P0 ;  /* 0x000000ffff057224 */ /* 0x000fc400000e0e05 */
[----:B------:R-:W2:Y:S01]  /*86c0*/  F2I.U32.TRUNC.NTZ R11, R11 ;  /* 0x0000000b000b7305 */ /* 0x000ea2000020f000 */
[----:B------:R-:W-:-:S03]  /*86d0*/  IMAD.WIDE.U32 R6, R9, R20, R16 ;  /* 0x0000001409067225 */ /* 0x000fc600078e0010 */
[----:B------:R-:W3:Y:S01]  /*86e0*/  LDC R13, c[0x0][0x144] ;  /* 0x00005100ff0d7b82 */ /* 0x000ee20000000800 */
[----:B------:R-:W-:-:S04]  /*86f0*/  IMAD R8, R5, R20, RZ ;  /* 0x0000001405087224 */ /* 0x000fc800078e02ff */
[----:B------:R-:W-:Y:S02]  /*8700*/  IMAD R5, R9, R21, R8 ;  /* 0x0000001509057224 */ /* 0x000fe400078e0208 */
[----:B------:R-:W-:Y:S01]  /*8710*/  IMAD.MOV.U32 R8, RZ, RZ, -0x1 ;  /* 0xffffffffff087424 */ /* 0x000fe200078e00ff */
[----:B------:R-:W4:Y:S01]  /*8720*/  LDC R14, c[0x0][0x608] ;  /* 0x00018200ff0e7b82 */ /* 0x000f220000000800 */
[----:B------:R-:W-:Y:S01]  /*8730*/  IMAD.IADD R5, R7, 0x1, R5 ;  /* 0x0000000107057824 */ /* 0x000fe200078e0205 */
[----:B------:R-:W-:-:S04]  /*8740*/  I2FP.F32.U32 R7, R3 ;  /* 0x0000000300077245 */ /* 0x000fc80000201000 */
[-C--:B0-----:R-:W-:Y:S01]  /*8750*/  SHF.R.U64 R10, R6, R22.reuse, R5 ;  /* 0x00000016060a7219 */ /* 0x081fe20000001205 */
[----:B--2---:R-:W-:Y:S01]  /*8760*/  IMAD.MOV R6, RZ, RZ, -R11 ;  /* 0x000000ffff067224 */ /* 0x004fe200078e0a0b */
[----:B------:R-:W0:Y:S01]  /*8770*/  LDC R9, c[0x0][0x658] ;  /* 0x00019600ff097b82 */ /* 0x000e220000000800 */
[----:B-1----:R-:W-:Y:S01]  /*8780*/  ISETP.NE.U32.AND P0, PT, R24, RZ, PT ;  /* 0x000000ff1800720c */ /* 0x002fe20003f05070 */
[----:B------:R-:W-:Y:S01]  /*8790*/  FMUL R7, R7, UR4 ;  /* 0x0000000407077c20 */ /* 0x000fe20008400000 */
[----:B------:R-:W-:Y:S02]  /*87a0*/  SHF.R.U32.HI R5, RZ, R22, R5 ;  /* 0x00000016ff057219 */ /* 0x000fe40000011605 */
[----:B------:R-:W-:-:S03]  /*87b0*/  ISETP.NE.AND.EX P0, PT, R25, RZ, PT, P0 ;  /* 0x000000ff1900720c */ /* 0x000fc60003f05300 */
[----:B------:R-:W1:Y:S01]  /*87c0*/  LDC R20, c[0x0][0x148] ;  /* 0x00005200ff147b82 */ /* 0x000e620000000800 */
[----:B---3--:R-:W-:Y:S02]  /*87d0*/  IMAD R23, R13, R6, R4 ;  /* 0x000000060d177224 */ /* 0x008fe400078e0204 */
[----:B------:R-:W-:-:S05]  /*87e0*/  IMAD.MOV.U32 R6, RZ, RZ, 0x1 ;  /* 0x00000001ff067424 */ /* 0x000fca00078e00ff */
[----:B------:R-:W2:Y:S01]  /*87f0*/  LDC R21, c[0x0][0x600] ;  /* 0x00018000ff157b82 */ /* 0x000ea20000000800 */
[-CC-:B----4-:R-:W-:Y:S02]  /*8800*/  SHF.R.U64 R13, R10, R14.reuse, R5.reuse ;  /* 0x0000000e0a0d7219 */ /* 0x190fe40000001205 */
[----:B------:R-:W-:Y:S02]  /*8810*/  SHF.R.U32.HI R4, RZ, R14, R5 ;  /* 0x0000000eff047219 */ /* 0x000fe40000011605 */
[----:B------:R3:W4:Y:S03]  /*8820*/  F2I.U32.TRUNC.NTZ R14, R7 ;  /* 0x00000007000e7305 */ /* 0x000726000020f000 */
[----:B------:R-:W1:Y:S01]  /*8830*/  LDC R26, c[0x0][0x648] ;  /* 0x00019200ff1a7b82 */ /* 0x000e620000000800 */
[-C--:B0-----:R-:W-:Y:S02]  /*8840*/  SHF.R.U64 R15, R13, R9.reuse, R4 ;  /* 0x000000090d0f7219 */ /* 0x081fe40000001204 */
[----:B------:R-:W-:-:S02]  /*8850*/  SHF.L.U32 R8, R8, R9, RZ ;  /* 0x0000000908087219 */ /* 0x000fc400000006ff */
[-C--:B------:R-:W-:Y:S01]  /*8860*/  SHF.R.U32.HI R5, RZ, R9.reuse, R4 ;  /* 0x00000009ff057219 */ /* 0x080fe20000011604 */
[----:B------:R-:W-:Y:S01]  /*8870*/  IMAD.MOV.U32 R4, RZ, RZ, R15 ;  /* 0x000000ffff047224 */ /* 0x000fe200078e000f */
[----:B------:R-:W-:Y:S01]  /*8880*/  SHF.L.U32 R22, R6, R9, RZ ;  /* 0x0000000906167219 */ /* 0x000fe200000006ff */
[----:B------:R-:W0:Y:S01]  /*8890*/  LDC R27, c[0x0][0x638] ;  /* 0x00018e00ff1b7b82 */ /* 0x000e220000000800 */
[----:B------:R-:W-:-:S07]  /*88a0*/  LOP3.LUT R28, RZ, R8, RZ, 0x33, !PT ;  /* 0x00000008ff1c7212 */ /* 0x000fce00078e33ff */
        /* <DEDUP_REMOVED lines=12> */
.L_x_293:
[----:B------:R-:W-:Y:S01]  /*8970*/  ISETP.NE.AND P0, PT, R2, 0x1, PT ;  /* 0x000000010200780c */ /* 0x000fe20003f05270 */
[----:B--2---:R-:W-:Y:S01]  /*8980*/  VIADD R7, R21, 0xffffffff ;  /* 0xffffffff15077836 */ /* 0x004fe20000000000 */
[----:B-1----:R-:W-:Y:S01]  /*8990*/  SHF.R.U64 R5, R4, R26, R5 ;  /* 0x0000001a04057219 */ /* 0x002fe20000001205 */
[----:B------:R-:W-:Y:S01]  /*89a0*/  IMAD.MOV R14, RZ, RZ, -R14 ;  /* 0x000000ffff0e7224 */ /* 0x000fe200078e0a0e */
[----:B------:R-:W-:Y:S01]  /*89b0*/  LOP3.LUT R4, R13, R28, RZ, 0xc0, !PT ;  /* 0x0000001c0d047212 */ /* 0x000fe200078ec0ff */
[----:B------:R-:W-:Y:S01]  /*89c0*/  IMAD.MOV.U32 R8, RZ, RZ, R12 ;  /* 0x000000ffff087224 */ /* 0x000fe200078e000c */
[----:B------:R-:W-:Y:S01]  /*89d0*/  LOP3.LUT R10, R10, R7, RZ, 0xc0, !PT ;  /* 0x000000070a0a7212 */ /* 0x000fe200078ec0ff */
[----:B------:R-:W-:Y:S02]  /*89e0*/  IMAD.MOV R6, RZ, RZ, -R5 ;  /* 0x000000ffff067224 */ /* 0x000fe400078e0a05 */
[----:B------:R-:W-:-:S04]  /*89f0*/  IMAD R4, R22, R5, R4 ;  /* 0x0000000516047224 */ /* 0x000fc800078e0204 */
[----:B------:R-:W-:Y:S02]  /*8a00*/  @P0 IMAD R23, R20, R14, R3 ;  /* 0x0000000e14170224 */ /* 0x000fe400078e0203 */
[----:B0-----:R-:W-:Y:S02]  /*8a10*/  IMAD R3, R6, R27, R15 ;  /* 0x0000001b06037224 */ /* 0x001fe400078e020f */
[----:B------:R-:W-:Y:S02]  /*8a20*/  IMAD R7, R4, R29, R23 ;  /* 0x0000001d04077224 */ /* 0x000fe400078e0217 */
[----:B------:R-:W-:Y:S02]  /*8a30*/  IMAD R4, R3, R21, R10 ;  /* 0x0000001503047224 */ /* 0x000fe400078e020a */
[----:B------:R-:W-:-:S03]  /*8a40*/  IMAD.MOV.U32 R6, RZ, RZ, 0x1 ;  /* 0x00000001ff067424 */ /* 0x000fc600078e00ff */
[----:B------:R-:W-:Y:S02]  /*8a50*/  SEL R9, R4, R7, !P0 ;  /* 0x0000000704097207 */ /* 0x000fe40004000000 */
[----:B------:R-:W-:-:S07]  /*8a60*/  SEL R7, R7, R4, !P0 ;  /* 0x0000000407077207 */ /* 0x000fce0004000000 */
.L_x_291:
[----:B------:R-:W-:-:S08]  /*8a70*/  NOP ;  /* 0x0000000000007918 */ /* 0x000fd00000000000 */
[----:B------:R-:W0:-:S00]  /*8a80*/  USETMAXREG.DEALLOC.CTAPOOL 0x28 ;  /* 0x00000028000079c8 */ /* 0x000e0000080e0500 */
[----:B0-----:R-:W-:-:S13]  /*8a90*/  ISETP.NE.AND P0, PT, R0, RZ, PT ;  /* 0x000000ff0000720c */ /* 0x001fda0003f05270 */
[----:B------:R-:W-:Y:S05]  /*8aa0*/  @P0 EXIT ;  /* 0x000000000000094d */ /* 0x000fea0003800000 */
[----:B------:R-:W-:Y:S01]  /*8ab0*/  LOP3.LUT P0, RZ, R6, 0xff, RZ, 0xc0, !PT ;  /* 0x000000ff06ff7812 */ /* 0x000fe2000780c0ff */
[----:B------:R-:W-:Y:S02]  /*8ac0*/  IMAD.MOV.U32 R0, RZ, RZ, 0x1 ;  /* 0x00000001ff007424 */ /* 0x000fe400078e00ff */
[----:B------:R-:W-:-:S10]  /*8ad0*/  IMAD.MOV.U32 R12, RZ, RZ, RZ ;  /* 0x000000ffff0c7224 */ /* 0x000fd400078e00ff */
[----:B------:R-:W-:Y:S05]  /*8ae0*/  @!P0 BRA `(.L_x_294) ;  /* 0x0000000c00308947 */ /* 0x000fea0003800000 */
[----:B------:R-:W0:Y:S01]  /*8af0*/  LDC R0, c[0x0][0x28c] ;  /* 0x0000a300ff007b82 */ /* 0x000e220000000800 */
[----:B------:R-:W-:Y:S01]  /*8b00*/  ULDC UR5, c[0x0][0x600] ;  /* 0x0001800000057ab9 */ /* 0x000fe20000000800 */
[----:B------:R-:W-:Y:S01]  /*8b10*/  ULDC UR4, c[0x0][0xc] ;  /* 0x0000030000047ab9 */ /* 0x000fe20000000800 */
[----:B------:R-:W-:Y:S01]  /*8b20*/  UIADD3 UR16, UR5, -0x1, URZ ;  /* 0xffffffff05107890 */ /* 0x000fe2000fffe03f */
[C---:B------:R-:W-:Y:S01]  /*8b30*/  LOP3.LUT P2, RZ, R18.reuse, 0x7f, RZ, 0xc0, !PT ;  /* 0x0000007f12ff7812 */ /* 0x040fe2000784c0ff */
[----:B------:R-:W-:Y:S01]  /*8b40*/  ULDC UR6, c[0x0][0x658] ;  /* 0x0001960000067ab9 */ /* 0x000fe20000000800 */
[----:B------:R-:W-:Y:S01]  /*8b50*/  ULDC UR5, c[0x0][0x10] ;  /* 0x0000040000057ab9 */ /* 0x000fe20000000800 */
[----:B------:R-:W-:Y:S01]  /*8b60*/  UMOV UR7, 0xffffffff ;  /* 0xffffffff00077882 */ /* 0x000fe20000000000 */
[----:B------:R-:W-:Y:S01]  /*8b70*/  UMOV UR8, 0x1 ;  /* 0x0000000100087882 */ /* 0x000fe20000000000 */
[----:B------:R-:W-:Y:S01]  /*8b80*/  UIMAD.WIDE.U32 UR4, UR4, UR5, URZ ;  /* 0x00000005040472a5 */ /* 0x000fe2000f8e003f */
[----:B------:R-:W-:Y:S01]  /*8b90*/  LOP3.LUT P0, RZ, R18, 0x1f, RZ, 0xc0, !PT ;  /* 0x0000001f12ff7812 */ /* 0x000fe2000780c0ff */
[----:B------:R-:W-:Y:S01]  /*8ba0*/  USHF.L.U32 UR7, UR7, UR6, URZ ;  /* 0x0000000607077299 */ /* 0x000fe2000800063f */
[----:B------:R-:W-:Y:S01]  /*8bb0*/  BSSY B0, `(.L_x_294) ;  /* 0x00000bf000007945 */ /* 0x000fe20003800000 */
[----:B------:R-:W-:Y:S01]  /*8bc0*/  USHF.L.U32 UR18, UR8, UR6, URZ ;  /* 0x0000000608127299 */ /* 0x000fe2000800063f */
[----:B------:R-:W-:Y:S01]  /*8bd0*/  IMAD.MOV.U32 R13, RZ, RZ, 0x1 ;  /* 0x00000001ff0d7424 */ /* 0x000fe200078e00ff */
[----:B------:R-:W-:Y:S01]  /*8be0*/  LOP3.LUT R11, R19, 0x2, RZ, 0xfc, !PT ;  /* 0x00000002130b7812 */ /* 0x000fe200078efcff */
[----:B------:R-:W-:Y:S01]  /*8bf0*/  ULDC UR6, c[0x0][0x14] ;  /* 0x0000050000067ab9 */ /* 0x000fe20000000800 */
[----:B------:R-:W-:Y:S01]  /*8c00*/  PLOP3.LUT P0, PT, P0, P2, PT, 0x8a, 0x0 ;  /* 0x000000000000781c */ /* 0x000fe20000705172 */
[----:B------:R-:W-:Y:S01]  /*8c10*/  UIMAD.WIDE.U32 UR20, UR4, UR6, URZ ;  /* 0x00000006041472a5 */ /* 0x000fe2000f8e003f */
[----:B------:R-:W-:Y:S01]  /*8c20*/  IMAD.MOV.U32 R12, RZ, RZ, RZ ;  /* 0x000000ffff0c7224 */ /* 0x000fe200078e00ff */
[----:B------:R-:W-:-:S02]  /*8c30*/  UIMAD UR13, UR5, UR6, URZ ;  /* 0x00000006050d72a4 */ /* 0x000fc4000f8e023f */
[----:B------:R-:W-:Y:S01]  /*8c40*/  ULOP3.LUT UR17, URZ, UR7, URZ, 0x33, !UPT ;  /* 0x000000073f117292 */ /* 0x000fe2000f8e333f */
[----:B0-----:R-:W-:Y:S01]  /*8c50*/  VIADD R0, R0, 0x3f ;  /* 0x0000003f00007836 */ /* 0x001fe20000000000 */
[----:B------:R-:W-:Y:S01]  /*8c60*/  UIADD3 UR13, UR21, UR13, URZ ;  /* 0x0000000d150d7290 */ /* 0x000fe2000fffe03f */
[----:B------:R-:W-:-:S03]  /*8c70*/  ULDC.64 UR22, c[0x0][0x198] ;  /* 0x0000660000167ab9 */ /* 0x000fc60000000a00 */
[----:B------:R-:W-:-:S04]  /*8c80*/  SHF.R.S32.HI R3, RZ, 0x1f, R0 ;  /* 0x0000001fff037819 */ /* 0x000fc80000011400 */
[----:B------:R-:W-:Y:S01]  /*8c90*/  LEA.HI R3, R3, R0, RZ, 0x6 ;  /* 0x0000000003037211 */ /* 0x000fe200078f30ff */
[----:B------:R-:W-:-:S03]  /*8ca0*/  IMAD.MOV.U32 R0, RZ, RZ, 0x1 ;  /* 0x00000001ff007424 */ /* 0x000fc600078e00ff */
[----:B------:R-:W-:-:S05]  /*8cb0*/  SHF.R.S32.HI R3, RZ, 0x6, R3 ;  /* 0x00000006ff037819 */ /* 0x000fca0000011403 */
[----:B------:R-:W-:-:S07]  /*8cc0*/  VIADD R10, R3, 0x1 ;  /* 0x00000001030a7836 */ /* 0x000fce0000000000 */
.L_x_306:
[----:B------:R-:W-:-:S03]  /*8cd0*/  UMOV UR4, 0xffffffff ;  /* 0xffffffff00047882 */ /* 0x000fc60000000000 */
[----:B------:R-:W-:Y:S05]  /*8ce0*/  BRA.DIV UR4, `(.L_x_295) ;  /* 0x0000000e04747947 */ /* 0x000fea000b800000 */
[----:B------:R-:W-:-:S13]  /*8cf0*/  ELECT P6, URZ, PT ;  /* 0x00000000003f782f */ /* 0x000fda00038c0000 */
.L_x_316:
[----:B------:R-:W0:Y:S01]  /*8d00*/  LDC R4, c[0x0][0x28c] ;  /* 0x0000a300ff047b82 */ /* 0x000e220000000800 */
[----:B------:R-:W-:Y:S01]  /*8d10*/  BSSY B1, `(.L_x_296) ;  /* 0x0000037000017945 */ /* 0x000fe20003800000 */
[----:B0-----:R-:W-:-:S13]  /*8d20*/  ISETP.LT.OR P6, PT, R4, 0x1, !P6 ;  /* 0x000000010400780c */ /* 0x001fda00077c1670 */
[----:B------:R-:W-:Y:S05]  /*8d30*/  @P6 BRA `(.L_x_297) ;  /* 0x0000000000d06947 */ /* 0x000fea0003800000 */
[----:B------:R-:W-:Y:S02]  /*8d40*/  IMAD.SHL.U32 R15, R9, 0x100, RZ ;  /* 0x00000100090f7824 */ /* 0x000fe400078e00ff */
[----:B------:R-:W-:Y:S02]  /*8d50*/  IMAD.SHL.U32 R18, R7, 0x80, RZ ;  /* 0x0000008007127824 */ /* 0x000fe400078e00ff */
[----:B------:R-:W-:Y:S02]  /*8d60*/  IMAD.MOV.U32 R20, RZ, RZ, RZ ;  /* 0x000000ffff147224 */ /* 0x000fe400078e00ff */
[----:B------:R-:W-:Y:S02]  /*8d70*/  IMAD.MOV.U32 R4, RZ, RZ, R10 ;  /* 0x000000ffff047224 */ /* 0x000fe400078e000a */
[----:B------:R-:W-:Y:S02]  /*8d80*/  IMAD.MOV.U32 R5, RZ, RZ, R0 ;  /* 0x000000ffff057224 */ /* 0x000fe400078e0000 */
[----:B------:R-:W-:-:S07]  /*8d90*/  IMAD.MOV.U32 R6, RZ, RZ, R12 ;  /* 0x000000ffff067224 */ /* 0x000fce00078e000c */
.L_x_301:
[----:B------:R-:W0:Y:S01]  /*8da0*/  S2R R14, SR_CgaCtaId ;  /* 0x00000000000e7919 */ /* 0x000e220000008800 */
[----:B------:R-:W-:Y:S01]  /*8db0*/  MOV R7, 0x400 ;  /* 0x0000040000077802 */ /* 0x000fe20000000f00 */
[----:B------:R-:W1:Y:S03]  /*8dc0*/  @!P2 LDC R9, c[0x0][0x500] ;  /* 0x00014000ff09ab82 */ /* 0x000e660000000800 */
[----:B0-----:R-:W-:Y:S02]  /*8dd0*/  LEA R21, R14, R7, 0x18 ;  /* 0x000000070e157211 */ /* 0x001fe400078ec0ff */
[----:B------:R-:W-:-:S03]  /*8de0*/  SHF.L.U32 R7, R5, 0x1f, RZ ;  /* 0x0000001f05077819 */ /* 0x000fc600000006ff */
[----:B------:R-:W-:-:S04]  /*8df0*/  IMAD R14, R6, 0x8, R21 ;  /* 0x00000008060e7824 */ /* 0x000fc800078e0215 */
[----:B------:R-:W0:Y:S02]  /*8e00*/  SYNCS.PHASECHK.TRANS64.TRYWAIT P1, [R14+URZ+0x18], R7 ;  /* 0x000018070e0075a7 */ /* 0x000e24000802017f */
[----:B01----:R-:W-:Y:S05]  /*8e10*/  @!P1 BRA `(.L_x_298) ;  /* 0x0000000c00489947 */ /* 0x003fea0003800000 */
.L_x_317:
[----:B0-----:R-:W-:Y:S01]  /*8e20*/  PRMT R7, R11, 0x9910, RZ ;  /* 0x000099100b077816 */ /* 0x001fe200000000ff */
[----:B------:R0:W-:Y:S03]  /*8e30*/  @!P2 SYNCS.ARRIVE.TRANS64 RZ, [R14+URZ], R9 ;  /* 0x000000090effa9a7 */ /* 0x0001e6000800003f */
[----:B------:R-:W-:-:S13]  /*8e40*/  ISETP.NE.AND P1, PT, R7, 0x2, PT ;  /* 0x000000020700780c */ /* 0x000fda0003f25270 */
[----:B0-----:R-:W-:Y:S05]  /*8e50*/  @P1 BRA `(.L_x_299) ;  /* 0x0000000000041947 */ /* 0x001fea0003800000 */
[----:B------:R-:W-:Y:S01]  /*8e60*/  BPT.TRAP 0x1 ;  /* 0x000000040000795c */ /* 0x000fe20000300000 */
.L_x_299:
[----:B------:R-:W-:Y:S05]  /*8e70*/  @P0 BRA `(.L_x_300) ;  /* 0x0000000000040947 */ /* 0x000fea0003800000 */
[----:B------:R-:W-:Y:S01]  /*8e80*/  BPT.TRAP 0x1 ;  /* 0x000000040000795c */ /* 0x000fe20000300000 */
.L_x_300:
[--C-:B------:R-:W-:Y:S01]  /*8e90*/  IMAD R7, R6, 0x2000, R21.reuse ;  /* 0x0000200006077824 */ /* 0x100fe200078e0215 */
[----:B------:R-:W-:Y:S01]  /*8ea0*/  R2UR UR9, R14 ;  /* 0x000000000e0972ca */ /* 0x000fe200000e0000 */
[----:B------:R-:W-:Y:S01]  /*8eb0*/  IMAD R21, R6, 0x4000, R21 ;  /* 0x0000400006157824 */ /* 0x000fe200078e0215 */
[----:B------:R-:W-:Y:S01]  /*8ec0*/  UIADD3 UR4, UP0, UR22, 0xf0, URZ ;  /* 0x000000f016047890 */ /* 0x000fe2000ff1e03f */
[----:B------:R-:W-:Y:S01]  /*8ed0*/  VIADD R4, R4, 0xffffffff ;  /* 0xffffffff04047836 */ /* 0x000fe20000000000 */
[----:B------:R-:W-:Y:S01]  /*8ee0*/  R2UR UR5, R7 ;  /* 0x00000000070572ca */ /* 0x000fe200000e0000 */
[----:B------:R-:W-:Y:S01]  /*8ef0*/  UIADD3 UR24, UP1, UR22, 0x1f0, URZ ;  /* 0x000001f016187890 */ /* 0x000fe2000ff3e03f */
[----:B------:R-:W-:Y:S01]  /*8f00*/  R2UR UR8, R21 ;  /* 0x00000000150872ca */ /* 0x000fe200000e0000 */
[----:B------:R-:W-:Y:S01]  /*8f10*/  VIADD R6, R6, 0x1 ;  /* 0x0000000106067836 */ /* 0x000fe20000000000 */
[----:B------:R-:W-:Y:S01]  /*8f20*/  R2UR UR11, R18 ;  /* 0x00000000120b72ca */ /* 0x000fe200000e0000 */
[----:B------:R-:W-:Y:S01]  /*8f30*/  UIADD3.X UR25, URZ, UR23, URZ, UP1, !UPT ;  /* 0x000000173f197290 */ /* 0x000fe20008ffe43f */
[----:B------:R-:W-:Y:S01]  /*8f40*/  R2UR UR10, R20 ;  /* 0x00000000140a72ca */ /* 0x000fe200000e0000 */
[----:B------:R-:W-:Y:S01]  /*8f50*/  UMOV UR6, 0x0 ;  /* 0x0000000000067882 */ /* 0x000fe20000000000 */
[----:B------:R-:W-:Y:S01]  /*8f60*/  R2UR UR12, R8 ;  /* 0x00000000080c72ca */ /* 0x000fe200000e0000 */
[----:B------:R-:W-:Y:S01]  /*8f70*/  UMOV UR7, 0x10000000 ;  /* 0x1000000000077882 */ /* 0x000fe20000000000 */
[----:B------:R-:W-:Y:S01]  /*8f80*/  R2UR UR19, R15 ;  /* 0x000000000f1372ca */ /* 0x000fe200000e0000 */
[----:B------:R-:W-:Y:S01]  /*8f90*/  VIADD R20, R20, 0x40 ;  /* 0x0000004014147836 */ /* 0x000fe20000000000 */
[----:B------:R-:W-:Y:S01]  /*8fa0*/  ISETP.GT.AND P3, PT, R4, 0x1, PT ;  /* 0x000000010400780c */ /* 0x000fe20003f64270 */
[----:B------:R-:W-:Y:S01]  /*8fb0*/  UIADD3 UR14, UR5, 0x100, URZ ;  /* 0x00000100050e7890 */ /* 0x000fe2000fffe03f */
[----:B------:R-:W-:Y:S01]  /*8fc0*/  ISETP.NE.AND P1, PT, R6, 0x3, PT ;  /* 0x000000030600780c */ /* 0x000fe20003f25270 */
[----:B------:R-:W-:-:S02]  /*8fd0*/  UIADD3.X UR5, URZ, UR23, URZ, UP0, !UPT ;  /* 0x000000173f057290 */ /* 0x000fc400087fe43f */
[----:B------:R-:W-:Y:S01]  /*8fe0*/  UIADD3 UR15, UR8, 0x6100, URZ ;  /* 0x00006100080f7890 */ /* 0x000fe2000fffe03f */
[----:B------:R-:W-:Y:S02]  /*8ff0*/  SEL R14, RZ, 0x1, P1 ;  /* 0x00000001ff0e7807 */ /* 0x000fe40000800000 */
[----:B------:R-:W-:Y:S01]  /*9000*/  UMOV UR8, UR14 ;  /* 0x0000000e00087c82 */ /* 0x000fe20008000000 */
[----:B------:R-:W-:Y:S02]  /*9010*/  SEL R6, R6, RZ, P1 ;  /* 0x000000ff06067207 */ /* 0x000fe40000800000 */
[----:B------:R-:W-:Y:S01]  /*9020*/  LOP3.LUT R5, R5, R14, RZ, 0x3c, !PT ;  /* 0x0000000e05057212 */ /* 0x000fe200078e3cff */
[----:B------:R0:W-:Y:S02]  /*9030*/  UTMALDG.3D [UR8], [UR4], desc[UR6] ;  /* 0x00000608040075b4 */ /* 0x0001e40008011000 */
[----:B0-----:R-:W-:Y:S01]  /*9040*/  UMOV UR8, UR15 ;  /* 0x0000000f00087c82 */ /* 0x001fe20008000000 */
[----:B------:R-:W-:-:S02]  /*9050*/  UMOV UR11, UR19 ;  /* 0x00000013000b7c82 */ /* 0x000fc40008000000 */
[----:B------:R0:W-:Y:S02]  /*9060*/  UTMALDG.3D [UR8], [UR24], desc[UR6] ;  /* 0x00000608180075b4 */ /* 0x0001e40008011000 */
[----:B0-----:R-:W-:Y:S05]  /*9070*/  @P3 BRA `(.L_x_301) ;  /* 0xfffffffc00483947 */ /* 0x001fea000383ffff */
.L_x_297:
[----:B------:R-:W-:Y:S05]  /*9080*/  BSYNC B1 ;  /* 0x0000000000017941 */ /* 0x000fea0003800000 */
.L_x_296:
[----:B------:R-:W-:Y:S01]  /*9090*/  LOP3.LUT P3, RZ, R13, 0xff, RZ, 0xc0, !PT ;  /* 0x000000ff0dff7812 */ /* 0x000fe2000786c0ff */
[----:B------:R-:W-:Y:S01]  /*90a0*/  IMAD.IADD R12, R3, 0x1, R12 ;  /* 0x00000001030c7824 */ /* 0x000fe200078e020c */
[----:B------:R-:W-:Y:S01]  /*90b0*/  IADD3 R16, P4, R16, UR20, RZ ;  /* 0x0000001410107c10 */ /* 0x000fe2000ff9e0ff */
[----:B------:R-:W-:Y:S01]  /*90c0*/  ULDC.64 UR4, c[0x0][0x650] ;  /* 0x0001940000047ab9 */ /* 0x000fe20000000a00 */
[----:B------:R-:W-:Y:S01]  /*90d0*/  BSSY B1, `(.L_x_302) ;  /* 0x000006a000017945 */ /* 0x000fe20003800000 */
[----:B------:R-:W-:Y:S01]  /*90e0*/  IMAD.MOV.U32 R9, RZ, RZ, -0x1 ;  /* 0xffffffffff097424 */ /* 0x000fe200078e00ff */
[----:B------:R-:W-:Y:S01]  /*90f0*/  ISETP.GT.U32.AND P1, PT, R12, 0x2, PT ;  /* 0x000000020c00780c */ /* 0x000fe20003f24070 */
[----:B------:R-:W-:Y:S01]  /*9100*/  IMAD.MOV.U32 R8, RZ, RZ, -0x1 ;  /* 0xffffffffff087424 */ /* 0x000fe200078e00ff */
[----:B------:R-:W-:Y:S02]  /*9110*/  IADD3.X R17, R17, UR13, RZ, P4, !PT ;  /* 0x0000000d11117c10 */ /* 0x000fe4000a7fe4ff */
[----:B------:R-:W-:-:S02]  /*9120*/  ISETP.LT.U32.AND P1, PT, R3, 0x3, P1 ;  /* 0x000000030300780c */ /* 0x000fc40000f21070 */
[----:B------:R-:W-:Y:S01]  /*9130*/  PRMT R13, RZ, 0x7610, R13 ;  /* 0x00007610ff0d7816 */ /* 0x000fe2000000000d */
[----:B------:R-:W0:Y:S01]  /*9140*/  @P3 S2R R5, SR_CgaCtaId ;  /* 0x0000000000053919 */ /* 0x000e220000008800 */
[----:B------:R-:W-:-:S04]  /*9150*/  @P3 MOV R4, 0x400 ;  /* 0x0000040000043802 */ /* 0x000fc80000000f00 */
[----:B0-----:R-:W-:Y:S01]  /*9160*/  @P3 LEA R6, R5, R4, 0x18 ;  /* 0x0000000405063211 */ /* 0x001fe200078ec0ff */
[----:B------:R-:W-:-:S03]  /*9170*/  IMAD.WIDE.U32 R4, R12, -0x55555555, RZ ;  /* 0xaaaaaaab0c047825 */ /* 0x000fc600078e00ff */
[----:B------:R0:W-:Y:S01]  /*9180*/  @P3 SYNCS.ARRIVE.TRANS64.A1T0 RZ, [R6+URZ+0x48], RZ ;  /* 0x000048ff06ff39a7 */ /* 0x0001e2000810003f */
[----:B------:R-:W-:Y:S02]  /*9190*/  ISETP.GE.U32.AND P3, PT, R3, 0x3, PT ;  /* 0x000000030300780c */ /* 0x000fe40003f66070 */
[----:B------:R-:W-:Y:S02]  /*91a0*/  SHF.R.U32.HI R7, RZ, 0x1, R5 ;  /* 0x00000001ff077819 */ /* 0x000fe40000011605 */
[----:B------:R-:W-:Y:S02]  /*91b0*/  SEL R5, RZ, 0x1, !P1 ;  /* 0x00000001ff057807 */ /* 0x000fe40004800000 */
[----:B------:R-:W-:Y:S01]  /*91c0*/  ISETP.GE.U32.AND P1, PT, R16, UR4, PT ;  /* 0x0000000410007c0c */ /* 0x000fe2000bf26070 */
[----:B------:R-:W-:Y:S01]  /*91d0*/  IMAD R12, R7, -0x3, R12 ;  /* 0xfffffffd070c7824 */ /* 0x000fe200078e020c */
[----:B------:R-:W-:Y:S02]  /*91e0*/  LOP3.LUT R0, R0, R5, RZ, 0x3c, !PT ;  /* 0x0000000500007212 */ /* 0x000fe400078e3cff */
[----:B------:R-:W-:-:S02]  /*91f0*/  ISETP.GE.U32.AND.EX P1, PT, R17, UR5, PT, P1 ;  /* 0x0000000511007c0c */ /* 0x000fc4000bf26110 */
[----:B------:R-:W-:Y:S02]  /*9200*/  PRMT R4, RZ, 0x7610, R4 ;  /* 0x00007610ff047816 */ /* 0x000fe40000000004 */
[----:B------:R-:W-:Y:S01]  /*9210*/  @P3 LOP3.LUT R0, R0, 0x1, R7, 0x78, !PT ;  /* 0x0000000100003812 */ /* 0x000fe200078e7807 */
[----:B------:R-:W-:-:S08]  /*9220*/  IMAD.MOV.U32 R7, RZ, RZ, -0x1 ;  /* 0xffffffffff077424 */ /* 0x000fd000078e00ff */
[----:B0-----:R-:W-:Y:S05]  /*9230*/  @P1 BRA `(.L_x_303) ;  /* 0x00000004004c1947 */ /* 0x001fea0003800000 */
[----:B------:R-:W-:Y:S01]  /*9240*/  ULDC.64 UR4, c[0x0][0x628] ;  /* 0x00018a0000047ab9 */ /* 0x000fe20000000a00 */
[----:B------:R-:W0:Y:S01]  /*9250*/  S2R R15, SR_CTAID.X ;  /* 0x00000000000f7919 */ /* 0x000e220000002500 */
[----:B------:R-:W-:Y:S01]  /*9260*/  ISETP.NE.U32.AND P1, PT, RZ, UR4, PT ;  /* 0x00000004ff007c0c */ /* 0x000fe2000bf25070 */
[----:B------:R-:W-:Y:S01]  /*9270*/  ULDC UR7, c[0x0][0x630] ;  /* 0x00018c0000077ab9 */ /* 0x000fe20000000800 */
[----:B------:R-:W-:Y:S01]  /*9280*/  IMAD.MOV.U32 R4, RZ, RZ, R16 ;  /* 0x000000ffff047224 */ /* 0x000fe200078e0010 */
[----:B------:R-:W1:Y:S01]  /*9290*/  S2R R14, SR_CTAID.Y ;  /* 0x00000000000e7919 */ /* 0x000e620000002600 */
[----:B------:R-:W-:Y:S01]  /*92a0*/  ISETP.NE.AND.EX P1, PT, RZ, UR5, PT, P1 ;  /* 0x00000005ff007c0c */ /* 0x000fe2000bf25310 */
[----:B------:R-:W-:-:S12]  /*92b0*/  IMAD.MOV.U32 R5, RZ, RZ, R17 ;  /* 0x000000ffff057224 */ /* 0x000fd800078e0011 */
[----:B------:R-:W-:Y:S05]  /*92c0*/  @!P1 BRA `(.L_x_304) ;  /* 0x0000000000289947 */ /* 0x000fea0003800000 */
[----:B------:R-:W-:Y:S02]  /*92d0*/  ULDC UR6, c[0x0][0x634] ;  /* 0x00018d0000067ab9 */ /* 0x000fe40000000800 */
[----:B------:R-:W-:-:S05]  /*92e0*/  IADD3 R9, P1, R16, UR6, RZ ;  /* 0x0000000610097c10 */ /* 0x000fca000ff3e0ff */
[----:B------:R-:W-:-:S04]  /*92f0*/  IMAD.X R21, RZ, RZ, R17, P1 ;  /* 0x000000ffff157224 */ /* 0x000fc800008e0611 */
[----:B------:R-:W-:-:S04]  /*9300*/  IMAD.WIDE.U32 R6, R21, UR4, RZ ;  /* 0x0000000415067c25 */ /* 0x000fc8000f8e00ff */
[----:B------:R-:W-:-:S04]  /*9310*/  IMAD.WIDE.U32 R6, P1, R9, UR5, R6 ;  /* 0x0000000509067c25 */ /* 0x000fc8000f820006 */
[----:B------:R-:W-:-:S04]  /*9320*/  IMAD.WIDE.U32 R8, R9, UR4, RZ ;  /* 0x0000000409087c25 */ /* 0x000fc8000f8e00ff */
[----:B------:R-:W-:Y:S01]  /*9330*/  IMAD.X R5, RZ, RZ, RZ, P1 ;  /* 0x000000ffff057224 */ /* 0x000fe200008e06ff */
[----:B------:R-:W-:Y:S01]  /*9340*/  IADD3 RZ, P1, R9, R6, RZ ;  /* 0x0000000609ff7210 */ /* 0x000fe20007f3e0ff */
[----:B------:R-:W-:-:S04]  /*9350*/  IMAD.MOV.U32 R4, RZ, RZ, R7 ;  /* 0x000000ffff047224 */ /* 0x000fc800078e0007 */
[----:B------:R-:W-:-:S08]  /*9360*/  IMAD.WIDE.U32.X R4, R21, UR5, R4, P1 ;  /* 0x0000000515047c25 */ /* 0x000fd000088e0404 */
.L_x_304:
[--C-:B------:R-:W-:Y:S01]  /*9370*/  SHF.R.U64 R8, R4, UR7, R5.reuse ;  /* 0x0000000704087c19 */ /* 0x100fe20008001205 */
[----:B------:R-:W-:Y:S01]  /*9380*/  ULDC.64 UR4, c[0x0][0x620] ;  /* 0x0001880000047ab9 */ /* 0x000fe20000000a00 */
[----:B------:R-:W-:Y:S01]  /*9390*/  SHF.R.U32.HI R4, RZ, UR7, R5 ;  /* 0x00000007ff047c19 */ /* 0x000fe20008011605 */
[----:B------:R-:W2:Y:S01]  /*93a0*/  LDC R24, c[0x0][0x144] ;  /* 0x00005100ff187b82 */ /* 0x000ea20000000800 */
[----:B------:R-:W-:Y:S01]  /*93b0*/  IADD3 R7, P1, RZ, -R8, RZ ;  /* 0x80000008ff077210 */ /* 0x000fe20007f3e0ff */
[----:B------:R-:W-:Y:S01]  /*93c0*/  ULDC.64 UR8, c[0x0][0x640] ;  /* 0x0001900000087ab9 */ /* 0x000fe20000000a00 */
[----:B0-----:R-:W-:Y:S01]  /*93d0*/  I2FP.F32.U32 R9, R15 ;  /* 0x0000000f00097245 */ /* 0x001fe20000201000 */
[----:B------:R-:W-:Y:S02]  /*93e0*/  ULDC UR6, c[0x0][0x608] ;  /* 0x0001820000067ab9 */ /* 0x000fe40000000800 */
[----:B------:R-:W-:Y:S01]  /*93f0*/  IMAD.X R4, RZ, RZ, ~R4, P1 ;  /* 0x000000ffff047224 */ /* 0x000fe200008e0e04 */
[----:B------:R-:W-:Y:S01]  /*9400*/  ISETP.NE.U32.AND P1, PT, RZ, UR8, PT ;  /* 0x00000008ff007c0c */ /* 0x000fe2000bf25070 */
[----:B------:R-:W0:Y:S02]  /*9410*/  LDC R21, c[0x0][0x148] ;  /* 0x00005200ff157b82 */ /* 0x000e240000000800 */
[----:B------:R-:W-:Y:S01]  /*9420*/  IMAD R6, R4, UR4, RZ ;  /* 0x0000000404067c24 */ /* 0x000fe2000f8e02ff */
[----:B------:R-:W-:Y:S01]  /*9430*/  ISETP.NE.AND.EX P1, PT, RZ, UR9, PT, P1 ;  /* 0x00000009ff007c0c */ /* 0x000fe2000bf25310 */
[----:B------:R-:W-:Y:S01]  /*9440*/  IMAD.WIDE.U32 R4, R7, UR4, R16 ;  /* 0x0000000407047c25 */ /* 0x000fe2000f8e0010 */
[----:B------:R-:W-:-:S03]  /*9450*/  ULDC UR4, c[0x0][0x150] ;  /* 0x0000540000047ab9 */ /* 0x000fc60000000800 */
[----:B------:R-:W-:Y:S02]  /*9460*/  IMAD R7, R7, UR5, R6 ;  /* 0x0000000507077c24 */ /* 0x000fe4000f8e0206 */
[----:B------:R-:W-:Y:S01]  /*9470*/  FMUL R6, R9, UR4 ;  /* 0x0000000409067c20 */ /* 0x000fe20008400000 */
[----:B------:R-:W-:Y:S01]  /*9480*/  ULDC UR4, c[0x0][0x618] ;  /* 0x0001860000047ab9 */ /* 0x000fe20000000800 */
[----:B------:R-:W-:Y:S01]  /*9490*/  ULDC UR5, c[0x0][0x154] ;  /* 0x0000550000057ab9 */ /* 0x000fe20000000800 */
[----:B------:R-:W-:-:S03]  /*94a0*/  IMAD.IADD R5, R5, 0x1, R7 ;  /* 0x0000000105057824 */ /* 0x000fc600078e0207 */
[----:B------:R-:W3:Y:S02]  /*94b0*/  F2I.U32.TRUNC.NTZ R6, R6 ;  /* 0x0000000600067305 */ /* 0x000ee4000020f000 */
[----:B------:R-:W-:Y:S02]  /*94c0*/  SHF.R.U64 R9, R4, UR4, R5 ;  /* 0x0000000404097c19 */ /* 0x000fe40008001205 */
[----:B-1----:R-:W-:-:S05]  /*94d0*/  I2FP.F32.U32 R4, R14 ;  /* 0x0000000e00047245 */ /* 0x002fca0000201000 */
[----:B------:R-:W-:Y:S01]  /*94e0*/  FMUL R22, R4, UR5 ;  /* 0x0000000504167c20 */ /* 0x000fe20008400000 */
[----:B------:R-:W-:Y:S01]  /*94f0*/  SHF.R.U32.HI R4, RZ, UR4, R5 ;  /* 0x00000004ff047c19 */ /* 0x000fe20008011605 */
[----:B------:R-:W-:-:S03]  /*9500*/  ULDC UR4, c[0x0][0x658] ;  /* 0x0001960000047ab9 */ /* 0x000fc60000000800 */
[--C-:B------:R-:W-:Y:S01]  /*9510*/  SHF.R.U64 R20, R9, UR6, R4.reuse ;  /* 0x0000000609147c19 */ /* 0x100fe20008001204 */
[----:B------:R-:W1:Y:S01]  /*9520*/  F2I.U32.TRUNC.NTZ R22, R22 ;  /* 0x0000001600167305 */ /* 0x000e62000020f000 */
[----:B------:R-:W-:Y:S01]  /*9530*/  SHF.R.U32.HI R5, RZ, UR6, R4 ;  /* 0x00000006ff057c19 */ /* 0x000fe20008011604 */
[----:B---3--:R-:W-:-:S03]  /*9540*/  IMAD.MOV R6, RZ, RZ, -R6 ;  /* 0x000000ffff067224 */ /* 0x008fc600078e0a06 */
[----:B------:R-:W-:Y:S01]  /*9550*/  SHF.R.U64 R18, R20, UR4, R5 ;  /* 0x0000000414127c19 */ /* 0x000fe20008001205 */
[----:B--2---:R-:W-:Y:S01]  /*9560*/  IMAD R15, R24, R6, R15 ;  /* 0x00000006180f7224 */ /* 0x004fe200078e020f */
[----:B------:R-:W-:-:S03]  /*9570*/  SHF.R.U32.HI R23, RZ, UR4, R5 ;  /* 0x00000004ff177c19 */ /* 0x000fc60008011605 */
[----:B------:R-:W-:Y:S02]  /*9580*/  IMAD.MOV.U32 R4, RZ, RZ, R18 ;  /* 0x000000ffff047224 */ /* 0x000fe400078e0012 */
[----:B------:R-:W-:Y:S01]  /*9590*/  IMAD.MOV.U32 R5, RZ, RZ, R23 ;  /* 0x000000ffff057224 */ /* 0x000fe200078e0017 */
[----:B-1----:R-:W-:Y:S06]  /*95a0*/  @!P1 BRA `(.L_x_305) ;  /* 0x0000000000289947 */ /* 0x002fec0003800000 */
[----:B------:R-:W-:Y:S02]  /*95b0*/  ULDC UR4, c[0x0][0x64c] ;  /* 0x0001930000047ab9 */ /* 0x000fe40000000800 */
[----:B------:R-:W-:-:S05]  /*95c0*/  IADD3 R5, P1, R18, UR4, RZ ;  /* 0x0000000412057c10 */ /* 0x000fca000ff3e0ff */
[----:B------:R-:W-:-:S04]  /*95d0*/  IMAD.X R23, RZ, RZ, R23, P1 ;  /* 0x000000ffff177224 */ /* 0x000fc800008e0617 */
[----:B------:R-:W-:-:S04]  /*95e0*/  IMAD.WIDE.U32 R6, R23, UR8, RZ ;  /* 0x0000000817067c25 */ /* 0x000fc8000f8e00ff */
[----:B------:R-:W-:-:S04]  /*95f0*/  IMAD.WIDE.U32 R6, P1, R5, UR9, R6 ;  /* 0x0000000905067c25 */ /* 0x000fc8000f820006 */
[----:B------:R-:W-:-:S04]  /*9600*/  IMAD.WIDE.U32 R4, R5, UR8, RZ ;  /* 0x0000000805047c25 */ /* 0x000fc8000f8e00ff */
[----:B------:R-:W-:Y:S01]  /*9610*/  IMAD.MOV.U32 R4, RZ, RZ, R7 ;  /* 0x000000ffff047224 */ /* 0x000fe200078e0007 */
[----:B------:R-:W-:Y:S01]  /*9620*/  IADD3 RZ, P3, R5, R6, RZ ;  /* 0x0000000605ff7210 */ /* 0x000fe20007f7e0ff */
[----:B------:R-:W-:-:S04]  /*9630*/  IMAD.X R5, RZ, RZ, RZ, P1 ;  /* 0x000000ffff057224 */ /* 0x000fc800008e06ff */
[----:B------:R-:W-:-:S08]  /*9640*/  IMAD.WIDE.U32.X R4, R23, UR9, R4, P3 ;  /* 0x0000000917047c25 */ /* 0x000fd000098e0404 */
.L_x_305:
[----:B------:R-:W-:Y:S01]  /*9650*/  ISETP.NE.AND P1, PT, R2, 0x1, PT ;  /* 0x000000010200780c */ /* 0x000fe20003f25270 */
[----:B------:R-:W-:Y:S01]  /*9660*/  ULDC UR4, c[0x0][0x648] ;  /* 0x0001920000047ab9 */ /* 0x000fe20000000800 */
[----:B------:R-:W-:Y:S01]  /*9670*/  LOP3.LUT R20, R20, UR17, RZ, 0xc0, !PT ;  /* 0x0000001114147c12 */ /* 0x000fe2000f8ec0ff */
[----:B------:R-:W-:Y:S01]  /*9680*/  IMAD.MOV R22, RZ, RZ, -R22 ;  /* 0x000000ffff167224 */ /* 0x000fe200078e0a16 */
[----:B------:R-:W-:Y:S01]  /*9690*/  SHF.R.U64 R5, R4, UR4, R5 ;  /* 0x0000000404057c19 */ /* 0x000fe20008001205 */
[----:B------:R-:W-:Y:S01]  /*96a0*/  ULDC UR4, c[0x0][0x638] ;  /* 0x00018e0000047ab9 */ /* 0x000fe20000000800 */
[----:B------:R-:W-:Y:S01]  /*96b0*/  LOP3.LUT R9, R9, UR16, RZ, 0xc0, !PT ;  /* 0x0000001009097c12 */ /* 0x000fe2000f8ec0ff */
[----:B------:R-:W-:Y:S01]  /*96c0*/  ULDC UR5, c[0x0][0x610] ;  /* 0x0001840000057ab9 */ /* 0x000fe20000000800 */
[----:B------:R-:W-:Y:S02]  /*96d0*/  IMAD.MOV.U32 R4, RZ, RZ, 0x1 ;  /* 0x00000001ff047424 */ /* 0x000fe400078e00ff */
[----:B------:R-:W-:-:S02]  /*96e0*/  IMAD.MOV R7, RZ, RZ, -R5 ;  /* 0x000000ffff077224 */ /* 0x000fc400078e0a05 */
[----:B------:R-:W-:Y:S02]  /*96f0*/  IMAD R20, R5, UR18, R20 ;  /* 0x0000001205147c24 */ /* 0x000fe4000f8e0214 */
[----:B0-----:R-:W-:Y:S02]  /*9700*/  @P1 IMAD R15, R21, R22, R14 ;  /* 0x00000016150f1224 */ /* 0x001fe400078e020e */
[----:B------:R-:W-:Y:S01]  /*9710*/  IMAD R18, R7, UR4, R18 ;  /* 0x0000000407127c24 */ /* 0x000fe2000f8e0212 */
[----:B------:R-:W-:Y:S01]  /*9720*/  ULDC UR4, c[0x0][0x600] ;  /* 0x0001800000047ab9 */ /* 0x000fe20000000800 */
[----:B------:R-:W-:Y:S02]  /*9730*/  IMAD R15, R20, UR5, R15 ;  /* 0x00000005140f7c24 */ /* 0x000fe4000f8e020f */
[----:B------:R-:W-:-:S05]  /*9740*/  IMAD R18, R18, UR4, R9 ;  /* 0x0000000412127c24 */ /* 0x000fca000f8e0209 */
[----:B------:R-:W-:Y:S02]  /*9750*/  SEL R9, R18, R15, !P1 ;  /* 0x0000000f12097207 */ /* 0x000fe40004800000 */
[----:B------:R-:W-:-:S07]  /*9760*/  SEL R7, R15, R18, !P1 ;  /* 0x000000120f077207 */ /* 0x000fce0004800000 */
.L_x_303:
[----:B------:R-:W-:Y:S05]  /*9770*/  BSYNC B1 ;  /* 0x0000000000017941 */ /* 0x000fea0003800000 */
.L_x_302:
[----:B------:R-:W-:-:S13]  /*9780*/  LOP3.LUT P1, RZ, R4, 0xff, RZ, 0xc0, !PT ;  /* 0x000000ff04ff7812 */ /* 0x000fda000782c0ff */
[----:B------:R-:W-:Y:S05]  /*9790*/  @P1 BRA `(.L_x_306) ;  /* 0xfffffff4004c1947 */ /* 0x000fea000383ffff */
[----:B------:R-:W-:Y:S05]  /*97a0*/  BSYNC B0 ;  /* 0x0000000000007941 */ /* 0x000fea0003800000 */
.L_x_294:
[----:B------:R-:W-:-:S03]  /*97b0*/  UMOV UR4, 0xffffffff ;  /* 0xffffffff00047882 */ /* 0x000fc60000000000 */
[----:B------:R-:W-:Y:S05]  /*97c0*/  BRA.DIV UR4, `(.L_x_307) ;  /* 0x0000000204f07947 */ /* 0x000fea000b800000 */
[----:B------:R-:W-:-:S13]  /*97d0*/  ELECT P6, URZ, PT ;  /* 0x00000000003f782f */ /* 0x000fda00038c0000 */
.L_x_320:
[----:B------:R-:W-:Y:S04]  /*97e0*/  BSSY B0, `(.L_x_308) ;  /* 0x0000022000007945 */ /* 0x000fe80003800000 */
[----:B------:R-:W-:Y:S05]  /*97f0*/  @!P6 BRA `(.L_x_309) ;  /* 0x000000000080e947 */ /* 0x000fea0003800000 */
[----:B------:R-:W-:-:S04]  /*9800*/  LOP3.LUT R19, R19, 0x2, RZ, 0xfc, !PT ;  /* 0x0000000213137812 */ /* 0x000fc800078efcff */
[----:B------:R-:W-:-:S13]  /*9810*/  ISETP.NE.AND P0, PT, R19, 0x3, PT ;  /* 0x000000031300780c */ /* 0x000fda0003f05270 */
[----:B------:R-:W-:Y:S05]  /*9820*/  @!P0 BRA `(.L_x_310) ;  /* 0x0000000000048947 */ /* 0x000fea0003800000 */
[----:B------:R-:W-:Y:S01]  /*9830*/  BPT.TRAP 0x1 ;  /* 0x000000040000795c */ /* 0x000fe20000300000 */
.L_x_310:
[----:B------:R-:W0:Y:S01]  /*9840*/  S2R R3, SR_CgaCtaId ;  /* 0x0000000000037919 */ /* 0x000e220000008800 */
[----:B------:R-:W-:-:S04]  /*9850*/  MOV R2, 0x400 ;  /* 0x0000040000027802 */ /* 0x000fc80000000f00 */
[----:B0-----:R-:W-:Y:S02]  /*9860*/  LEA R3, R3, R2, 0x18 ;  /* 0x0000000203037211 */ /* 0x001fe400078ec0ff */
[----:B------:R-:W-:-:S03]  /*9870*/  SHF.L.U32 R2, R0, 0x1f, RZ ;  /* 0x0000001f00027819 */ /* 0x000fc600000006ff */
[----:B------:R-:W-:-:S04]  /*9880*/  VIADD R3, R3, 0x18 ;  /* 0x0000001803037836 */ /* 0x000fc80000000000 */
[C---:B------:R-:W-:Y:S02]  /*9890*/  IMAD R7, R12.reuse, 0x8, R3 ;  /* 0x000000080c077824 */ /* 0x040fe400078e0203 */
[----:B------:R-:W-:Y:S02]  /*98a0*/  VIADD R12, R12, 0x1 ;  /* 0x000000010c0c7836 */ /* 0x000fe40000000000 */
[----:B------:R-:W0:Y:S03]  /*98b0*/  SYNCS.PHASECHK.TRANS64.TRYWAIT P0, [R7+URZ], R2 ;  /* 0x00000002070075a7 */ /* 0x000e26000800017f */
[----:B------:R-:W-:-:S04]  /*98c0*/  ISETP.NE.AND P1, PT, R12, 0x3, PT ;  /* 0x000000030c00780c */ /* 0x000fc80003f25270 */
[----:B------:R-:W-:Y:S02]  /*98d0*/  SEL R5, RZ, 0x1, P1 ;  /* 0x00000001ff057807 */ /* 0x000fe40000800000 */
[----:B------:R-:W-:Y:S02]  /*98e0*/  SEL R12, R12, RZ, P1 ;  /* 0x000000ff0c0c7207 */ /* 0x000fe40000800000 */
[----:B------:R-:W-:-:S03]  /*98f0*/  LOP3.LUT R5, R0, R5, RZ, 0x3c, !PT ;  /* 0x0000000500057212 */ /* 0x000fc600078e3cff */
[----:B------:R-:W-:Y:S01]  /*9900*/  IMAD R9, R12, 0x8, R3 ;  /* 0x000000080c097824 */ /* 0x000fe200078e0203 */
[----:B------:R-:W-:Y:S01]  /*9910*/  SHF.L.U32 R4, R5, 0x1f, RZ ;  /* 0x0000001f05047819 */ /* 0x000fe200000006ff */
[----:B0-----:R-:W-:Y:S06]  /*9920*/  @!P0 BRA `(.L_x_311) ;  /* 0x0000000000b88947 */ /* 0x001fec0003800000 */
.L_x_321:
[----:B------:R-:W1:Y:S01]  /*9930*/  SYNCS.PHASECHK.TRANS64.TRYWAIT P0, [R9+URZ], R4 ;  /* 0x00000004090075a7 */ /* 0x000e62000800017f */
[----:B------:R-:W-:-:S05]  /*9940*/  VIADD R0, R12, 0x1 ;  /* 0x000000010c007836 */ /* 0x000fca0000000000 */
[----:B------:R-:W-:-:S04]  /*9950*/  ISETP.NE.AND P1, PT, R0, 0x3, PT ;  /* 0x000000030000780c */ /* 0x000fc80003f25270 */
[----:B0-----:R-:W-:Y:S02]  /*9960*/  SEL R2, RZ, 0x1, P1 ;  /* 0x00000001ff027807 */ /* 0x001fe40000800000 */
[----:B------:R-:W-:Y:S02]  /*9970*/  SEL R0, R0, RZ, P1 ;  /* 0x000000ff00007207 */ /* 0x000fe40000800000 */
[----:B------:R-:W-:Y:S01]  /*9980*/  LOP3.LUT R2, R5, R2, RZ, 0x3c, !PT ;  /* 0x0000000205027212 */ /* 0x000fe200078e3cff */
[----:B-1----:R-:W-:Y:S06]  /*9990*/  @!P0 BRA `(.L_x_312) ;  /* 0x0000000000b08947 */ /* 0x002fec0003800000 */
.L_x_322:
[----:B------:R-:W-:Y:S01]  /*99a0*/  IMAD R3, R0, 0x8, R3 ;  /* 0x0000000800037824 */ /* 0x000fe200078e0203 */
[----:B------:R-:W-:-:S07]  /*99b0*/  SHF.L.U32 R0, R2, 0x1f, RZ ;  /* 0x0000001f02007819 */ /* 0x000fce00000006ff */
.L_x_313:
[----:B-1----:R1:W2:Y:S02]  /*99c0*/  SYNCS.PHASECHK.TRANS64.TRYWAIT P0, [R3+URZ], R0 ;  /* 0x00000000030075a7 */ /* 0x0022a4000800017f */
[----:B--2---:R-:W-:Y:S05]  /*99d0*/  @!P0 NANOSLEEP.SYNCS 0x989680 ;  /* 0x009896800000895d */ /* 0x004fea0003900000 */
[----:B------:R-:W2:Y:S02]  /*99e0*/  @!P0 SYNCS.PHASECHK.TRANS64 P0, [R3+URZ], R0 ;  /* 0x00000000030085a7 */ /* 0x000ea4000800007f */
[----:B--2---:R-:W-:Y:S05]  /*99f0*/  @!P0 BRA `(.L_x_313) ;  /* 0xfffffffc00f08947 */ /* 0x004fea000383ffff */
.L_x_309:
[----:B------:R-:W-:Y:S05]  /*9a00*/  BSYNC B0 ;  /* 0x0000000000007941 */ /* 0x000fea0003800000 */
.L_x_308:
[----:B------:R-:W-:Y:S05]  /*9a10*/  EXIT ;  /* 0x000000000000794d */ /* 0x000fea0003800000 */
.L_x_17:
[----:B----4-:R4:W0:Y:S02]  /*9a20*/  SYNCS.PHASECHK.TRANS64.TRYWAIT P1, [R3+URZ], R0 ;  /* 0x00000000030075a7 */ /* 0x010824000802017f */
[----:B0-----:R-:W-:Y:S05]  /*9a30*/  @!P1 NANOSLEEP.SYNCS 0x989680 ;  /* 0x009896800000995d */ /* 0x001fea0003900000 */
[----:B------:R-:W0:Y:S02]  /*9a40*/  @!P1 SYNCS.PHASECHK.TRANS64 P1, [R3+URZ], R0 ;  /* 0x00000000030095a7 */ /* 0x000e24000802007f */
[----:B0-----:R-:W-:Y:S05]  /*9a50*/  @!P1 BRA `(.L_x_17) ;  /* 0xfffffffc00f09947 */ /* 0x001fea000383ffff */
[----:B------:R-:W-:Y:S05]  /*9a60*/  BRA `(.L_x_16) ;  /* 0xffffff7400f47947 */ /* 0x000fea000383ffff */
.L_x_22:
[----:B-1----:R1:W3:Y:S02]  /*9a70*/  SYNCS.PHASECHK.TRANS64.TRYWAIT P1, [R5+URZ], R4 ;  /* 0x00000004050075a7 */ /* 0x0022e4000802017f */
[----:B---3--:R-:W-:Y:S05]  /*9a80*/  @!P1 NANOSLEEP.SYNCS 0x989680 ;  /* 0x009896800000995d */ /* 0x008fea0003900000 */
[----:B------:R-:W3:Y:S02]  /*9a90*/  @!P1 SYNCS.PHASECHK.TRANS64 P1, [R5+URZ], R4 ;  /* 0x00000004050095a7 */ /* 0x000ee4000802007f */
[----:B---3--:R-:W-:Y:S05]  /*9aa0*/  @!P1 BRA `(.L_x_22) ;  /* 0xfffffffc00f09947 */ /* 0x008fea000383ffff */
[----:B------:R-:W-:Y:S05]  /*9ab0*/  BRA `(.L_x_21) ;  /* 0xffffff7800a47947 */ /* 0x000fea000383ffff */
.L_x_295:
[----:B------:R-:W-:Y:S01]  /*9ac0*/  BSSY B1, `(.L_x_314) ;  /* 0x0000006000017945 */ /* 0x000fe20003800000 */
[----:B------:R-:W-:-:S07]  /*9ad0*/  IMAD.MOV.U32 R15, RZ, RZ, -0x1 ;  /* 0xffffffffff0f7424 */ /* 0x000fce00078e00ff */
[----:B------:R-:W-:Y:S05]  /*9ae0*/  WARPSYNC.COLLECTIVE R15, `(.L_x_315) ;  /* 0x000000000f0c7348 */ /* 0x000fea0003c00000 */
[----:B------:R-:W-:Y:S02]  /*9af0*/  ELECT P6, UR62, PT ;  /* 0x00000000003e782f */ /* 0x000fe400038c0000 */
[----:B------:R-:W-:Y:S01]  /*9b00*/  MOV R14, UR62 ;  /* 0x0000003e000e7c02 */ /* 0x000fe20008000f00 */
[----:B------:R-:W-:Y:S10]  /*9b10*/  ENDCOLLECTIVE ;  /* 0x000000000000791b */ /* 0x000ff40003800000 */
.L_x_315:
[----:B------:R-:W-:Y:S05]  /*9b20*/  BSYNC B1 ;  /* 0x0000000000017941 */ /* 0x000fea0003800000 */
.L_x_314:
[----:B------:R-:W-:Y:S05]  /*9b30*/  BRA `(.L_x_316) ;  /* 0xfffffff000707947 */ /* 0x000fea000383ffff */
.L_x_298:
[----:B0-----:R0:W1:Y:S02]  /*9b40*/  SYNCS.PHASECHK.TRANS64.TRYWAIT P1, [R14+URZ+0x18], R7 ;  /* 0x000018070e0075a7 */ /* 0x001064000802017f */
[----:B-1----:R-:W-:Y:S05]  /*9b50*/  @!P1 NANOSLEEP.SYNCS 0x989680 ;  /* 0x009896800000995d */ /* 0x002fea0003900000 */
[----:B------:R-:W1:Y:S02]  /*9b60*/  @!P1 SYNCS.PHASECHK.TRANS64 P1, [R14+URZ+0x18], R7 ;  /* 0x000018070e0095a7 */ /* 0x000e64000802007f */
[----:B-1----:R-:W-:Y:S05]  /*9b70*/  @!P1 BRA `(.L_x_298) ;  /* 0xfffffffc00f09947 */ /* 0x002fea000383ffff */
[----:B------:R-:W-:Y:S05]  /*9b80*/  BRA `(.L_x_317) ;  /* 0xfffffff000a47947 */ /* 0x000fea000383ffff */
.L_x_307:
[----:B------:R-:W-:Y:S01]  /*9b90*/  BSSY B0, `(.L_x_318) ;  /* 0x0000006000007945 */ /* 0x000fe20003800000 */
[----:B------:R-:W-:-:S07]  /*9ba0*/  IMAD.MOV.U32 R15, RZ, RZ, -0x1 ;  /* 0xffffffffff0f7424 */ /* 0x000fce00078e00ff */
[----:B------:R-:W-:Y:S05]  /*9bb0*/  WARPSYNC.COLLECTIVE R15, `(.L_x_319) ;  /* 0x000000000f0c7348 */ /* 0x000fea0003c00000 */
[----:B------:R-:W-:Y:S02]  /*9bc0*/  ELECT P6, UR62, PT ;  /* 0x00000000003e782f */ /* 0x000fe400038c0000 */
[----:B------:R-:W-:Y:S01]  /*9bd0*/  MOV R14, UR62 ;  /* 0x0000003e000e7c02 */ /* 0x000fe20008000f00 */
[----:B------:R-:W-:Y:S10]  /*9be0*/  ENDCOLLECTIVE ;  /* 0x000000000000791b */ /* 0x000ff40003800000 */
.L_x_319:
[----:B------:R-:W-:Y:S05]  /*9bf0*/  BSYNC B0 ;  /* 0x0000000000007941 */ /* 0x000fea0003800000 */
.L_x_318:
[----:B------:R-:W-:Y:S05]  /*9c00*/  BRA `(.L_x_320) ;  /* 0xfffffff800f47947 */ /* 0x000fea000383ffff */
.L_x_311:
[----:B0-----:R0:W1:Y:S02]  /*9c10*/  SYNCS.PHASECHK.TRANS64.TRYWAIT P0, [R7+URZ], R2 ;  /* 0x00000002070075a7 */ /* 0x001064000800017f */
[----:B-1----:R-:W-:Y:S05]  /*9c20*/  @!P0 NANOSLEEP.SYNCS 0x989680 ;  /* 0x009896800000895d */ /* 0x002fea0003900000 */
[----:B------:R-:W1:Y:S02]  /*9c30*/  @!P0 SYNCS.PHASECHK.TRANS64 P0, [R7+URZ], R2 ;  /* 0x00000002070085a7 */ /* 0x000e64000800007f */
[----:B-1----:R-:W-:Y:S05]  /*9c40*/  @!P0 BRA `(.L_x_311) ;  /* 0xfffffffc00f08947 */ /* 0x002fea000383ffff */
[----:B------:R-:W-:Y:S05]  /*9c50*/  BRA `(.L_x_321) ;  /* 0xfffffffc00347947 */ /* 0x000fea000383ffff */
.L_x_312:
[----:B0-----:R0:W1:Y:S02]  /*9c60*/  SYNCS.PHASECHK.TRANS64.TRYWAIT P0, [R9+URZ], R4 ;  /* 0x00000004090075a7 */ /* 0x001064000800017f */
[----:B-1----:R-:W-:Y:S05]  /*9c70*/  @!P0 NANOSLEEP.SYNCS 0x989680 ;  /* 0x009896800000895d */ /* 0x002fea0003900000 */
[----:B------:R-:W1:Y:S02]  /*9c80*/  @!P0 SYNCS.PHASECHK.TRANS64 P0, [R9+URZ], R4 ;  /* 0x00000004090085a7 */ /* 0x000e64000800007f */
[----:B-1----:R-:W-:Y:S05]  /*9c90*/  @!P0 BRA `(.L_x_312) ;  /* 0xfffffffc00f08947 */ /* 0x002fea000383ffff */
[----:B------:R-:W-:Y:S05]  /*9ca0*/  BRA `(.L_x_322) ;  /* 0xfffffffc003c7947 */ /* 0x000fea000383ffff */
.L_x_323:
[----:B------:R-:W-:-:S00]  /*9cb0*/  BRA `(.L_x_323) ;  /* 0xfffffffc00fc7947 */ /* 0x000fc0000383ffff */
[----:B------:R-:W-:-:S00]  /*9cc0*/  NOP ;  /* 0x0000000000007918 */ /* 0x000fc00000000000 */
        /* <DEDUP_REMOVED lines=11> */
.L_x_324:


//--------------------- .nv.global.init           --------------------------
	.section	.nv.global.init,"aw",@progbits
.nv.global.init:
	.type		$str$22,@object
	.size		$str$22,($str$23 - $str$22)
$str$22:
        /*0000*/ 	.byte	0x6b, 0x5f, 0x74, 0x69, 0x6c, 0x65, 0x5f, 0x63, 0x6f, 0x75, 0x6e, 0x74, 0x20, 0x3e, 0x3d, 0x20
        /*0010*/ 	.byte	0x31, 0x00
	.type		$str$23,@object
	.size		$str$23,(__unnamed_1 - $str$23)
$str$23:
        /*0012*/ 	.byte	0x2f, 0x74, 0x6d, 0x70, 0x2f, 0x63, 0x75, 0x74, 0x6c, 0x61, 0x73, 0x73, 0x5f, 0x73, 0x77, 0x65
        /*0022*/ 	.byte	0x65, 0x70, 0x5f, 0x73, 0x72, 0x63, 0x2f, 0x69, 0x6e, 0x63, 0x6c, 0x75, 0x64, 0x65, 0x2f, 0x63
        /*0032*/ 	.byte	0x75, 0x74, 0x6c, 0x61, 0x73, 0x73, 0x2f, 0x67, 0x65, 0x6d, 0x6d, 0x2f, 0x63, 0x6f, 0x6c, 0x6c
        /*0042*/ 	.byte	0x65, 0x63, 0x74, 0x69, 0x76, 0x65, 0x2f, 0x73, 0x6d, 0x39, 0x30, 0x5f, 0x6d, 0x6d, 0x61, 0x5f
        /*0052*/ 	.byte	0x74, 0x6d, 0x61, 0x5f, 0x67, 0x6d, 0x6d, 0x61, 0x5f, 0x73, 0x73, 0x5f, 0x77, 0x61, 0x72, 0x70
        /*0062*/ 	.byte	0x73, 0x70, 0x65, 0x63, 0x69, 0x61, 0x6c, 0x69, 0x7a, 0x65, 0x64, 0x2e, 0x68, 0x70, 0x70, 0x00
	.type		__unnamed_1,@object
	.size		__unnamed_1,(.L_0 - __unnamed_1)
__unnamed_1:
        /*0072*/ 	.byte	0x76, 0x6f, 0x69, 0x64, 0x20, 0x63, 0x75, 0x74, 0x6c, 0x61, 0x73, 0x73, 0x3a, 0x3a, 0x67, 0x65
        /* <DEDUP_REMOVED lines=172> */
.L_0:


//--------------------- .nv.shared._ZN7cutlass13device_kernelINS_4gemm6kernel13GemmUniversalIN4cute5tupleIJiiiiEEENS1_10collective13CollectiveMmaINS1_34MainloopSm90TmaGmmaWarpSpecializedILi3ENS5_IJNS4_1CILi1EEESB_SB_EEENS1_35KernelTmaWarpSpecializedCooperativeEEENS5_IJNSA_ILi128EEENSA_ILi256EEENSA_ILi64EEEEEEaNS5_IJlSB_lEEEaSJ_NS4_8TiledMMAINS4_8MMA_AtomIJNS4_4SM904GMMA27MMA_64x256x32_S32S8S8_SS_TNEEEENS4_6LayoutINS5_IJNSA_ILi2EEESB_SB_EEENS5_IJSB_NSA_ILi0EEEST_EEEEENS5_IJNS4_10UnderscoreESW_SW_EEEEENS4_13SM90_TMA_LOADENS4_14ComposedLayoutINS4_7SwizzleILi2ELi4ELi3EEENS4_18smem_ptr_flag_bitsILi8EEENSQ_INS5_IJNSA_ILi8EEESH_EEENS5_IJSH_SB_EEEEEEEvNS4_8identityESZ_S19_vS1A_EENS_8epilogue10collective6detail29Sm90TmaWarpSpecializedAdapterINS1D_15DefaultEpilogueIaSJ_SJ_NS1C_6thread17LinearCombinationIaLi1EiiLNS1H_9ScaleType4KindE0ELNS_15FloatRoundStyleE2EaEENS1_15EpilogueDefaultEEEEEvvEEEEvNT_6ParamsE --------------------------
	.section	.nv.shared._ZN7cutlass13device_kernelINS_4gemm6kernel13GemmUniversalIN4cute5tupleIJiiiiEEENS1_10collective13CollectiveMmaINS1_34MainloopSm90TmaGmmaWarpSpecializedILi3ENS5_IJNS4_1CILi1EEESB_SB_EEENS1_35KernelTmaWarpSpecializedCooperativeEEENS5_IJNSA_ILi128EEENSA_ILi256EEENSA_ILi64EEEEEEaNS5_IJlSB_lEEEaSJ_NS4_8TiledMMAINS4_8MMA_AtomIJNS4_4SM904GMMA27MMA_64x256x32_S32S8S8_SS_TNEEEENS4_6LayoutINS5_IJNSA_ILi2EEESB_SB_EEENS5_IJSB_NSA_ILi0EEEST_EEEEENS5_IJNS4_10UnderscoreESW_SW_EEEEENS4_13SM90_TMA_LOADENS4_14ComposedLayoutINS4_7SwizzleILi2ELi4ELi3EEENS4_18smem_ptr_flag_bitsILi8EEENSQ_INS5_IJNSA_ILi8EEESH_EEENS5_IJSH_SB_EEEEEEEvNS4_8identityESZ_S19_vS1A_EENS_8epilogue10collective6detail29Sm90TmaWarpSpecializedAdapterINS1D_15DefaultEpilogueIaSJ_SJ_NS1C_6thread17LinearCombinationIaLi1EiiLNS1H_9ScaleType4KindE0ELNS_15FloatRoundStyleE2EaEENS1_15EpilogueDefaultEEEEEvvEEEEvNT_6ParamsE,"aw",@nobits
	.sectionflags	@""
	.align	16
	.zero		1024


//--------------------- .nv.shared.reserved.0     --------------------------
	.section	.nv.shared.reserved.0,"aw",@nobits
	.weak		__nv_reservedSMEM_offset_0_alias
	.size		__nv_reservedSMEM_offset_0_alias, 0, 0
	.other		__nv_reservedSMEM_offset_0_alias,@"STO_CUDA_RESERVED_SHARED STV_DEFAULT"
__nv_reservedSMEM_offset_0_alias:
	.zero		0


//--------------------- .nv.global                --------------------------
	.section	.nv.global,"aw",@nobits
.nv.global:
	.type		_ZN39_INTERNAL_feebd183_4_k_cu_ad5706c8_45384cute1_E,@object
	.size		_ZN39_INTERNAL_feebd183_4_k_cu_ad5706c8_45384cute1_E,(_ZN39_INTERNAL_feebd183_4_k_cu_ad5706c8_45384cuda3std3__45__cpo6cbeginE - _ZN39_INTERNAL_feebd183_4_k_cu_ad5706c8_45384cute1_E)
_ZN39_INTERNAL_feebd183_4_k_cu_ad5706c8_45384cute1_E:
	.zero		1
	.type		_ZN39_INTERNAL_feebd183_4_k_cu_ad5706c8_45384cuda3std3__45__cpo6cbeginE,@object
	.size		_ZN39_INTERNAL_feebd183_4_k_cu_ad5706c8_45384cuda3std3__45__cpo6cbeginE,(_ZN39_INTERNAL_feebd183_4_k_cu_ad5706c8_45384cuda3std3__48in_placeE - _ZN39_INTERNAL_feebd183_4_k_cu_ad5706c8_45384cuda3std3__45__cpo6cbeginE)
_ZN39_INTERNAL_feebd183_4_k_cu_ad5706c8_45384cuda3std3__45__cpo6cbeginE:
	.zero		1
	.type		_ZN39_INTERNAL_feebd183_4_k_cu_ad5706c8_45384cuda3std3__48in_placeE,@object
	.size		_ZN39_INTERNAL_feebd183_4_k_cu_ad5706c8_45384cuda3std3__48in_placeE,(_ZN39_INTERNAL_feebd183_4_k_cu_ad5706c8_45384cuda3std6ranges3__45__cpo9iter_moveE - _ZN39_INTERNAL_feebd183_4_k_cu_ad5706c8_45384cuda3std3__48in_placeE)
_ZN39_INTERNAL_feebd183_4_k_cu_ad5706c8_45384cuda3std3__48in_placeE:
	.zero		1
	.type		_ZN39_INTERNAL_feebd183_4_k_cu_ad5706c8_45384cuda3std6ranges3__45__cpo9iter_moveE,@object
	.size		_ZN39_INTERNAL_feebd183_4_k_cu_ad5706c8_45384cuda3std6ranges3__45__cpo9iter_moveE,(_ZN39_INTERNAL_feebd183_4_k_cu_ad5706c8_45384cuda3std3__45__cpo5beginE - _ZN39_INTERNAL_feebd183_4_k_cu_ad5706c8_45384cuda3std6ranges3__45__cpo9iter_moveE)
_ZN39_INTERNAL_feebd183_4_k_cu_ad5706c8_45384cuda3std6ranges3__45__cpo9iter_moveE:
	.zero		1
	.type		_ZN39_INTERNAL_feebd183_4_k_cu_ad5706c8_45384cuda3std3__45__cpo5beginE,@object
	.size		_ZN39_INTERNAL_feebd183_4_k_cu_ad5706c8_45384cuda3std3__45__cpo5beginE,(_ZN39_INTERNAL_feebd183_4_k_cu_ad5706c8_45384cuda3std3__441_GLOBAL__N__feebd183_4_k_cu_ad5706c8_45386ignoreE - _ZN39_INTERNAL_feebd183_4_k_cu_ad5706c8_45384cuda3std3__45__cpo5beginE)
_ZN39_INTERNAL_feebd183_4_k_cu_ad5706c8_45384cuda3std3__45__cpo5beginE:
	.zero		1
	.type		_ZN39_INTERNAL_feebd183_4_k_cu_ad5706c8_45384cuda3std3__441_GLOBAL__N__feebd183_4_k_cu_ad5706c8_45386ignoreE,@object
	.size		_ZN39_INTERNAL_feebd183_4_k_cu_ad5706c8_45384cuda3std3__441_GLOBAL__N__feebd183_4_k_cu_ad5706c8_45386ignoreE,(_ZN39_INTERNAL_feebd183_4_k_cu_ad5706c8_45384cute7productE - _ZN39_INTERNAL_feebd183_4_k_cu_ad5706c8_45384cuda3std3__441_GLOBAL__N__feebd183_4_k_cu_ad5706c8_45386ignoreE)
_ZN39_INTERNAL_feebd183_4_k_cu_ad5706c8_45384cuda3std3__441_GLOBAL__N__feebd183_4_k_cu_ad5706c8_45386ignoreE:
	.zero		1
	.type		_ZN39_INTERNAL_feebd183_4_k_cu_ad5706c8_45384cute7productE,@object
	.size		_ZN39_INTERNAL_feebd183_4_k_cu_ad5706c8_45384cute7productE,(_ZN39_INTERNAL_feebd183_4_k_cu_ad5706c8_45384cuda3std3__45__cpo3endE - _ZN39_INTERNAL_feebd183_4_k_cu_ad5706c8_45384cute7productE)
_ZN39_INTERNAL_feebd183_4_k_cu_ad5706c8_45384cute7productE:
	.zero		1
	.type		_ZN39_INTERNAL_feebd183_4_k_cu_ad5706c8_45384cuda3std3__45__cpo3endE,@object
	.size		_ZN39_INTERNAL_feebd183_4_k_cu_ad5706c8_45384cuda3std3__45__cpo3endE,(_ZN39_INTERNAL_feebd183_4_k_cu_ad5706c8_45384cuda3std3__419piecewise_constructE - _ZN39_INTERNAL_feebd183_4_k_cu_ad5706c8_45384cuda3std3__45__cpo3endE)
_ZN39_INTERNAL_feebd183_4_k_cu_ad5706c8_45384cuda3std3__45__cpo3endE:
	.zero		1
	.type		_ZN39_INTERNAL_feebd183_4_k_cu_ad5706c8_45384cuda3std3__419piecewise_constructE,@object
	.size		_ZN39_INTERNAL_feebd183_4_k_cu_ad5706c8_45384cuda3std3__419piecewise_constructE,(_ZN39_INTERNAL_feebd183_4_k_cu_ad5706c8_45384cuda3std3__45__cpo4cendE - _ZN39_INTERNAL_feebd183_4_k_cu_ad5706c8_45384cuda3std3__419piecewise_constructE)
_ZN39_INTERNAL_feebd183_4_k_cu_ad5706c8_45384cuda3std3__419piecewise_constructE:
	.zero		1
	.type		_ZN39_INTERNAL_feebd183_4_k_cu_ad5706c8_45384cuda3std3__45__cpo4cendE,@object
	.size		_ZN39_INTERNAL_feebd183_4_k_cu_ad5706c8_45384cuda3std3__45__cpo4cendE,(_ZN39_INTERNAL_feebd183_4_k_cu_ad5706c8_45384cuda3std6ranges3__45__cpo4swapE - _ZN39_INTERNAL_feebd183_4_k_cu_ad5706c8_45384cuda3std3__45__cpo4cendE)
_ZN39_INTERNAL_feebd183_4_k_cu_ad5706c8_45384cuda3std3__45__cpo4cendE:
	.zero		1
	.type		_ZN39_INTERNAL_feebd183_4_k_cu_ad5706c8_45384cuda3std6ranges3__45__cpo4swapE,@object
	.size		_ZN39_INTERNAL_feebd183_4_k_cu_ad5706c8_45384cuda3std6ranges3__45__cpo4swapE,(.L_8 - _ZN39_INTERNAL_feebd183_4_k_cu_ad5706c8_45384cuda3std6ranges3__45__cpo4swapE)
_ZN39_INTERNAL_feebd183_4_k_cu_ad5706c8_45384cuda3std6ranges3__45__cpo4swapE:
	.zero		1
.L_8:


//--------------------- .nv.constant0._ZN7cutlass13device_kernelINS_4gemm6kernel13GemmUniversalIN4cute5tupleIJiiiiEEENS1_10collective13CollectiveMmaINS1_34MainloopSm90TmaGmmaWarpSpecializedILi3ENS5_IJNS4_1CILi1EEESB_SB_EEENS1_35KernelTmaWarpSpecializedCooperativeEEENS5_IJNSA_ILi128EEENSA_ILi256EEENSA_ILi64EEEEEEaNS5_IJlSB_lEEEaSJ_NS4_8TiledMMAINS4_8MMA_AtomIJNS4_4SM904GMMA27MMA_64x256x32_S32S8S8_SS_TNEEEENS4_6LayoutINS5_IJNSA_ILi2EEESB_SB_EEENS5_IJSB_NSA_ILi0EEEST_EEEEENS5_IJNS4_10UnderscoreESW_SW_EEEEENS4_13SM90_TMA_LOADENS4_14ComposedLayoutINS4_7SwizzleILi2ELi4ELi3EEENS4_18smem_ptr_flag_bitsILi8EEENSQ_INS5_IJNSA_ILi8EEESH_EEENS5_IJSH_SB_EEEEEEEvNS4_8identityESZ_S19_vS1A_EENS_8epilogue10collective6detail29Sm90TmaWarpSpecializedAdapterINS1D_15DefaultEpilogueIaSJ_SJ_NS1C_6thread17LinearCombinationIaLi1EiiLNS1H_9ScaleType4KindE0ELNS_15FloatRoundStyleE2EaEENS1_15EpilogueDefaultEEEEEvvEEEEvNT_6ParamsE --------------------------
	.section	.nv.constant0._ZN7cutlass13device_kernelINS_4gemm6kernel13GemmUniversalIN4cute5tupleIJiiiiEEENS1_10collective13CollectiveMmaINS1_34MainloopSm90TmaGmmaWarpSpecializedILi3ENS5_IJNS4_1CILi1EEESB_SB_EEENS1_35KernelTmaWarpSpecializedCooperativeEEENS5_IJNSA_ILi128EEENSA_ILi256EEENSA_ILi64EEEEEEaNS5_IJlSB_lEEEaSJ_NS4_8TiledMMAINS4_8MMA_AtomIJNS4_4SM904GMMA27MMA_64x256x32_S32S8S8_SS_TNEEEENS4_6LayoutINS5_IJNSA_ILi2EEESB_SB_EEENS5_IJSB_NSA_ILi0EEEST_EEEEENS5_IJNS4_10UnderscoreESW_SW_EEEEENS4_13SM90_TMA_LOADENS4_14ComposedLayoutINS4_7SwizzleILi2ELi4ELi3EEENS4_18smem_ptr_flag_bitsILi8EEENSQ_INS5_IJNSA_ILi8EEESH_EEENS5_IJSH_SB_EEEEEEEvNS4_8identityESZ_S19_vS1A_EENS_8epilogue10collective6detail29Sm90TmaWarpSpecializedAdapterINS1D_15DefaultEpilogueIaSJ_SJ_NS1C_6thread17LinearCombinationIaLi1EiiLNS1H_9ScaleType4KindE0ELNS_15FloatRoundStyleE2EaEENS1_15EpilogueDefaultEEEEEvvEEEEvNT_6ParamsE,"a",@progbits
	.sectionflags	@""
	.align	4
.nv.constant0._ZN7cutlass13device_kernelINS_4gemm6kernel13GemmUniversalIN4cute5tupleIJiiiiEEENS1_10collective13CollectiveMmaINS1_34MainloopSm90TmaGmmaWarpSpecializedILi3ENS5_IJNS4_1CILi1EEESB_SB_EEENS1_35KernelTmaWarpSpecializedCooperativeEEENS5_IJNSA_ILi128EEENSA_ILi256EEENSA_ILi64EEEEEEaNS5_IJlSB_lEEEaSJ_NS4_8TiledMMAINS4_8MMA_AtomIJNS4_4SM904GMMA27MMA_64x256x32_S32S8S8_SS_TNEEEENS4_6LayoutINS5_IJNSA_ILi2EEESB_SB_EEENS5_IJSB_NSA_ILi0EEEST_EEEEENS5_IJNS4_10UnderscoreESW_SW_EEEEENS4_13SM90_TMA_LOADENS4_14ComposedLayoutINS4_7SwizzleILi2ELi4ELi3EEENS4_18smem_ptr_flag_bitsILi8EEENSQ_INS5_IJNSA_ILi8EEESH_EEENS5_IJSH_SB_EEEEEEEvNS4_8identityESZ_S19_vS1A_EENS_8epilogue10collective6detail29Sm90TmaWarpSpecializedAdapterINS1D_15DefaultEpilogueIaSJ_SJ_NS1C_6thread17LinearCombinationIaLi1EiiLNS1H_9ScaleType4KindE0ELNS_15FloatRoundStyleE2EaEENS1_15EpilogueDefaultEEEEEvvEEEEvNT_6ParamsE:
	.zero		1664


//--------------------- SYMBOLS --------------------------

	.type		.nv.reservedSmem.offset0,@object
	.size		.nv.reservedSmem.offset0,0x4
	.type		__assertfail,@function
